	.target	sm_90a

	.elftype	@"ET_EXEC"


//--------------------- .note.nv.tkinfo           --------------------------
	.section	.note.nv.tkinfo,"",@"SHT_NOTE"
	.sectionflags	@"SHF_NOTE_NV_TKINFO"
	.tkinfo
        /*0018*/ 	.word	0x00000002
        /*0030*/ 	.string	""
        /*0030*/ 	.string	"ptxas"
        /*0030*/ 	.string	"Cuda compilation tools, release 13.0, V13.0.88"
        /*0030*/ 	.string	"Build cuda_13.0.r13.0/compiler.36424714_0"
        /*0030*/ 	.string	"-v  -suppress-debug-info  -lineinfo  -arch sm_90a "



//--------------------- .note.nv.cuinfo           --------------------------
	.section	.note.nv.cuinfo,"",@"SHT_NOTE"
	.sectionflags	@"SHF_NOTE_NV_CUINFO"
        /*0018*/ 	.short	0x0002
        /*001a*/ 	.short	0x005a
        /*001c*/ 	.short	0x0082
	.zero		2


//--------------------- .nv.info                  --------------------------
	.section	.nv.info,"",@"SHT_CUDA_INFO"
	.align	4


	//----- nvinfo : EIATTR_REGCOUNT
	.align		4
        /*0000*/ 	.byte	0x04, 0x2f
        /*0002*/ 	.short	(.L_1 - .L_0)
	.align		4
.L_0:
        /*0004*/ 	.word	index@(matmul_kernel)
        /*0008*/ 	.word	0x000000ff


	//----- nvinfo : EIATTR_FRAME_SIZE
	.align		4
.L_1:
        /*000c*/ 	.byte	0x04, 0x11
        /*000e*/ 	.short	(.L_3 - .L_2)
	.align		4
.L_2:
        /*0010*/ 	.word	index@(matmul_kernel)
        /*0014*/ 	.word	0x000004a8


	//----- nvinfo : EIATTR_MIN_STACK_SIZE
	.align		4
.L_3:
        /*0018*/ 	.byte	0x04, 0x12
        /*001a*/ 	.short	(.L_5 - .L_4)
	.align		4
.L_4:
        /*001c*/ 	.word	index@(matmul_kernel)
        /*0020*/ 	.word	0x000004a8
.L_5:


//--------------------- .nv.compat                --------------------------
	.section	.nv.compat,"",@"SHT_CUDA_COMPAT_INFO"
	.align	4
        /*0000*/ 	.byte	0x02, 0x09, 0x01, 0x00, 0x02, 0x02, 0x04, 0x00, 0x02, 0x05, 0x05, 0x00, 0x03, 0x07, 0x01, 0x01
        /*0010*/ 	.byte	0x02, 0x03, 0x00, 0x00, 0x02, 0x06, 0x01, 0x00, 0x04, 0x0b, 0x08, 0x00, 0x00, 0x00, 0x00, 0x00
        /*0020*/ 	.byte	0x00, 0x00, 0x00, 0x00


//--------------------- .nv.info.matmul_kernel    --------------------------
	.section	.nv.info.matmul_kernel,"",@"SHT_CUDA_INFO"
	.sectionflags	@""
	.align	4


	//----- nvinfo : EIATTR_CUDA_API_VERSION
	.align		4
        /*0000*/ 	.byte	0x04, 0x37
        /*0002*/ 	.short	(.L_7 - .L_6)
.L_6:
        /*0004*/ 	.word	0x00000082


	//----- nvinfo : EIATTR_KPARAM_INFO
	.align		4
.L_7:
        /*0008*/ 	.byte	0x04, 0x17
        /*000a*/ 	.short	(.L_9 - .L_8)
.L_8:
        /*000c*/ 	.word	0x00000000
        /*0010*/ 	.short	0x000d
        /*0012*/ 	.short	0x0048
        /*0014*/ 	.byte	0x00, 0xf4, 0x21, 0x00


	//----- nvinfo : EIATTR_KPARAM_INFO
	.align		4
.L_9:
        /*0018*/ 	.byte	0x04, 0x17
        /*001a*/ 	.short	(.L_11 - .L_10)
.L_10:
        /*001c*/ 	.word	0x00000000
        /*0020*/ 	.short	0x000c
        /*0022*/ 	.short	0x0040
        /*0024*/ 	.byte	0x00, 0xf4, 0x21, 0x00


	//----- nvinfo : EIATTR_KPARAM_INFO
	.align		4
.L_11:
        /*0028*/ 	.byte	0x04, 0x17
        /*002a*/ 	.short	(.L_13 - .L_12)
.L_12:
        /*002c*/ 	.word	0x00000000
        /*0030*/ 	.short	0x000b
        /*0032*/ 	.short	0x0038
        /*0034*/ 	.byte	0x00, 0xf0, 0x11, 0x00


	//----- nvinfo : EIATTR_KPARAM_INFO
	.align		4
.L_13:
        /*0038*/ 	.byte	0x04, 0x17
        /*003a*/ 	.short	(.L_15 - .L_14)
.L_14:
        /*003c*/ 	.word	0x00000000
        /*0040*/ 	.short	0x000a
        /*0042*/ 	.short	0x0034
        /*0044*/ 	.byte	0x00, 0xf0, 0x11, 0x00


	//----- nvinfo : EIATTR_KPARAM_INFO
	.align		4
.L_15:
        /*0048*/ 	.byte	0x04, 0x17
        /*004a*/ 	.short	(.L_17 - .L_16)
.L_16:
        /*004c*/ 	.word	0x00000000
        /*0050*/ 	.short	0x0009
        /*0052*/ 	.short	0x0030
        /*0054*/ 	.byte	0x00, 0xf0, 0x11, 0x00


	//----- nvinfo : EIATTR_KPARAM_INFO
	.align		4
.L_17:
        /*0058*/ 	.byte	0x04, 0x17
        /*005a*/ 	.short	(.L_19 - .L_18)
.L_18:
        /*005c*/ 	.word	0x00000000
        /*0060*/ 	.short	0x0008
        /*0062*/ 	.short	0x002c
        /*0064*/ 	.byte	0x00, 0xf0, 0x11, 0x00


	//----- nvinfo : EIATTR_KPARAM_INFO
	.align		4
.L_19:
        /*0068*/ 	.byte	0x04, 0x17
        /*006a*/ 	.short	(.L_21 - .L_20)
.L_20:
        /*006c*/ 	.word	0x00000000
        /*0070*/ 	.short	0x0007
        /*0072*/ 	.short	0x0028
        /*0074*/ 	.byte	0x00, 0xf0, 0x11, 0x00


	//----- nvinfo : EIATTR_KPARAM_INFO
	.align		4
.L_21:
        /*0078*/ 	.byte	0x04, 0x17
        /*007a*/ 	.short	(.L_23 - .L_22)
.L_22:
        /*007c*/ 	.word	0x00000000
        /*0080*/ 	.short	0x0006
        /*0082*/ 	.short	0x0024
        /*0084*/ 	.byte	0x00, 0xf0, 0x11, 0x00


	//----- nvinfo : EIATTR_KPARAM_INFO
	.align		4
.L_23:
        /*0088*/ 	.byte	0x04, 0x17
        /*008a*/ 	.short	(.L_25 - .L_24)
.L_24:
        /*008c*/ 	.word	0x00000000
        /*0090*/ 	.short	0x0005
        /*0092*/ 	.short	0x0020
        /*0094*/ 	.byte	0x00, 0xf0, 0x11, 0x00


	//----- nvinfo : EIATTR_KPARAM_INFO
	.align		4
.L_25:
        /*0098*/ 	.byte	0x04, 0x17
        /*009a*/ 	.short	(.L_27 - .L_26)
.L_26:
        /*009c*/ 	.word	0x00000000
        /*00a0*/ 	.short	0x0004
        /*00a2*/ 	.short	0x001c
        /*00a4*/ 	.byte	0x00, 0xf0, 0x11, 0x00


	//----- nvinfo : EIATTR_KPARAM_INFO
	.align		4
.L_27:
        /*00a8*/ 	.byte	0x04, 0x17
        /*00aa*/ 	.short	(.L_29 - .L_28)
.L_28:
        /*00ac*/ 	.word	0x00000000
        /*00b0*/ 	.short	0x0003
        /*00b2*/ 	.short	0x0018
        /*00b4*/ 	.byte	0x00, 0xf0, 0x11, 0x00


	//----- nvinfo : EIATTR_KPARAM_INFO
	.align		4
.L_29:
        /*00b8*/ 	.byte	0x04, 0x17
        /*00ba*/ 	.short	(.L_31 - .L_30)
.L_30:
        /*00bc*/ 	.word	0x00000000
        /*00c0*/ 	.short	0x0002
        /*00c2*/ 	.short	0x0010
        /*00c4*/ 	.byte	0x00, 0xf4, 0x21, 0x00


	//----- nvinfo : EIATTR_KPARAM_INFO
	.align		4
.L_31:
        /*00c8*/ 	.byte	0x04, 0x17
        /*00ca*/ 	.short	(.L_33 - .L_32)
.L_32:
        /*00cc*/ 	.word	0x00000000
        /*00d0*/ 	.short	0x0001
        /*00d2*/ 	.short	0x0008
        /*00d4*/ 	.byte	0x00, 0xf4, 0x21, 0x00


	//----- nvinfo : EIATTR_KPARAM_INFO
	.align		4
.L_33:
        /*00d8*/ 	.byte	0x04, 0x17
        /*00da*/ 	.short	(.L_35 - .L_34)
.L_34:
        /*00dc*/ 	.word	0x00000000
        /*00e0*/ 	.short	0x0000
        /*00e2*/ 	.short	0x0000
        /*00e4*/ 	.byte	0x00, 0xf4, 0x21, 0x00


	//----- nvinfo : EIATTR_SPARSE_MMA_MASK
	.align		4
.L_35:
        /*00e8*/ 	.byte	0x03, 0x50
        /*00ea*/ 	.short	0x0000


	//----- nvinfo : EIATTR_MAXREG_COUNT
	.align		4
        /*00ec*/ 	.byte	0x03, 0x1b
        /*00ee*/ 	.short	0x00ff


	//----- nvinfo : EIATTR_NUM_BARRIERS
	.align		4
        /*00f0*/ 	.byte	0x02, 0x4c
        /*00f2*/ 	.byte	0x01
	.zero		1


	//----- nvinfo : EIATTR_ANNOTATIONS
	.align		4
        /*00f4*/ 	.byte	0x04, 0x55
        /*00f6*/ 	.short	(.L_37 - .L_36)


	//   ....[0]....
.L_36:
        /*00f8*/ 	.word	0x00000001
        /*00fc*/ 	.byte	0x20, 0x05, 0x00, 0x00, 0x01, 0x00, 0x00, 0x00, 0x90, 0x05, 0x00, 0x00, 0x01, 0x00, 0x00, 0x00
        /* <DEDUP_REMOVED lines=543> */
        /*22fc*/ 	.byte	0x40, 0xe0, 0x00, 0x00, 0x01, 0x00, 0x00, 0x00, 0x90, 0xe0, 0x00, 0x00


	//----- nvinfo : EIATTR_MERCURY_ISA_VERSION
	.align		4
.L_37:
        /*2308*/ 	.byte	0x03, 0x5f
        /*230a*/ 	.short	0x0101


	//----- nvinfo : EIATTR_EXIT_INSTR_OFFSETS
	.align		4
        /*230c*/ 	.byte	0x04, 0x1c
        /*230e*/ 	.short	(.L_39 - .L_38)


	//   ....[0]....
.L_38:
        /*2310*/ 	.word	0x00010160


	//   ....[1]....
        /*2314*/ 	.word	0x00010180


	//----- nvinfo : EIATTR_REQNTID
	.align		4
.L_39:
        /*2318*/ 	.byte	0x04, 0x10
        /*231a*/ 	.short	(.L_41 - .L_40)
.L_40:
        /*231c*/ 	.word	0x00000100
        /*2320*/ 	.word	0x00000001
        /*2324*/ 	.word	0x00000001


	//----- nvinfo : EIATTR_CBANK_PARAM_SIZE
	.align		4
.L_41:
        /*2328*/ 	.byte	0x03, 0x19
        /*232a*/ 	.short	0x0050


	//----- nvinfo : EIATTR_PARAM_CBANK
	.align		4
        /*232c*/ 	.byte	0x04, 0x0a
        /*232e*/ 	.short	(.L_43 - .L_42)
	.align		4
.L_42:
        /*2330*/ 	.word	index@(.nv.constant0.matmul_kernel)
        /*2334*/ 	.short	0x0210
        /*2336*/ 	.short	0x0050


	//----- nvinfo : EIATTR_SW_WAR
	.align		4
.L_43:
        /*2338*/ 	.byte	0x04, 0x36
        /*233a*/ 	.short	(.L_45 - .L_44)
.L_44:
        /*233c*/ 	.word	0x00000008
.L_45:


//--------------------- .nv.callgraph             --------------------------
	.section	.nv.callgraph,"",@"SHT_CUDA_CALLGRAPH"
	.align	4
	.sectionentsize	8
	.align		4
        /*0000*/ 	.word	0x00000000
	.align		4
        /*0004*/ 	.word	0xffffffff
	.align		4
        /*0008*/ 	.word	0x00000000
	.align		4
        /*000c*/ 	.word	0xfffffffe
	.align		4
        /*0010*/ 	.word	0x00000000
	.align		4
        /*0014*/ 	.word	0xfffffffd
	.align		4
        /*0018*/ 	.word	0x00000000
	.align		4
        /*001c*/ 	.word	0xfffffffc


//--------------------- .text.matmul_kernel       --------------------------
	.section	.text.matmul_kernel,"ax",@progbits
	.align	128
        .global         matmul_kernel
        .type           matmul_kernel,@function
        .size           matmul_kernel,(.L_x_4 - matmul_kernel)
        .other          matmul_kernel,@"STO_CUDA_ENTRY STV_DEFAULT"
matmul_kernel:
.text.matmul_kernel:
[----:B------:R-:W0:Y:S08]  /*0000*/  LDC R1, c[0x0][0x28] ;  /* 0x00000a00ff017b82 */ /* 0x000e300000000800 */
[----:B------:R-:W1:Y:S01]  /*0010*/  LDC.64 R50, c[0x0][0x228] ;  /* 0x00008a00ff327b82 */ /* 0x000e620000000a00 */
[----:B------:R-:W2:Y:S01]  /*0020*/  S2R R5, SR_CTAID.X ;  /* 0x0000000000057919 */ /* 0x000ea20000002500 */
[----:B0-----:R-:W-:Y:S01]  /*0030*/  VIADD R1, R1, 0xfffffb58 ;  /* 0xfffffb5801017836 */ /* 0x001fe20000000000 */
[----:B------:R-:W-:Y:S01]  /*0040*/  UMOV UR4, 0x400 ;  /* 0x0000040000047882 */ /* 0x000fe20000000000 */
[----:B------:R-:W-:Y:S01]  /*0050*/  ULDC.64 UR18, c[0x0][0x208] ;  /* 0x0000820000127ab9 */ /* 0x000fe20000000a00 */
[----:B------:R-:W0:Y:S03]  /*0060*/  S2R R201, SR_TID.X ;  /* 0x0000000000c97919 */ /* 0x000e260000002100 */
[----:B------:R-:W3:Y:S08]  /*0070*/  LDC R88, c[0x0][0x230] ;  /* 0x00008c00ff587b82 */ /* 0x000ef00000000800 */
[----:B------:R-:W4:Y:S01]  /*0080*/  S2UR UR16, SR_CgaCtaId ;  /* 0x00000000001079c3 */ /* 0x000f220000008800 */
[----:B-1----:R-:W-:-:S05]  /*0090*/  VIADD R0, R51, 0x3f ;  /* 0x0000003f33007836 */ /* 0x002fca0000000000 */
[----:B------:R-:W-:Y:S01]  /*00a0*/  SHF.R.S32.HI R3, RZ, 0x1f, R0 ;  /* 0x0000001fff037819 */ /* 0x000fe20000011400 */
[----:B---3--:R-:W-:-:S03]  /*00b0*/  VIADD R88, R88, 0x7f ;  /* 0x0000007f58587836 */ /* 0x008fc60000000000 */
[----:B------:R-:W-:Y:S02]  /*00c0*/  LEA.HI R3, R3, R0, RZ, 0x6 ;  /* 0x0000000003037211 */ /* 0x000fe400078f30ff */
[----:B--2---:R-:W-:Y:S02]  /*00d0*/  IABS R8, R5 ;  /* 0x0000000500087213 */ /* 0x004fe40000000000 */
[----:B------:R-:W-:Y:S01]  /*00e0*/  SHF.R.S32.HI R3, RZ, 0x6, R3 ;  /* 0x00000006ff037819 */ /* 0x000fe20000011403 */
[----:B----4-:R-:W-:-:S04]  /*00f0*/  ULEA UR16, UR16, UR4, 0x18 ;  /* 0x0000000410107291 */ /* 0x010fc8000f8ec03f */
[----:B------:R-:W-:-:S05]  /*0100*/  IMAD.SHL.U32 R4, R3, 0x8, RZ ;  /* 0x0000000803047824 */ /* 0x000fca00078e00ff */
[-C--:B------:R-:W-:Y:S02]  /*0110*/  IABS R7, R4.reuse ;  /* 0x0000000400077213 */ /* 0x080fe40000000000 */
[----:B------:R-:W-:Y:S02]  /*0120*/  IABS R10, R4 ;  /* 0x00000004000a7213 */ /* 0x000fe40000000000 */
[----:B------:R-:W1:Y:S08]  /*0130*/  I2F.RP R0, R7 ;  /* 0x0000000700007306 */ /* 0x000e700000209400 */
[----:B-1----:R-:W1:Y:S02]  /*0140*/  MUFU.RCP R0, R0 ;  /* 0x0000000000007308 */ /* 0x002e640000001000 */
[----:B-1----:R-:W-:-:S02]  /*0150*/  VIADD R2, R0, 0xffffffe ;  /* 0x0ffffffe00027836 */ /* 0x002fc40000000000 */
[----:B------:R-:W-:-:S04]  /*0160*/  IMAD.MOV R0, RZ, RZ, -R10 ;  /* 0x000000ffff007224 */ /* 0x000fc800078e0a0a */
[----:B------:R1:W2:Y:S02]  /*0170*/  F2I.FTZ.U32.TRUNC.NTZ R3, R2 ;  /* 0x0000000200037305 */ /* 0x0002a4000021f000 */
[----:B-1----:R-:W-:Y:S02]  /*0180*/  IMAD.MOV.U32 R2, RZ, RZ, RZ ;  /* 0x000000ffff027224 */ /* 0x002fe400078e00ff */
[----:B--2---:R-:W-:-:S04]  /*0190*/  IMAD.MOV R6, RZ, RZ, -R3 ;  /* 0x000000ffff067224 */ /* 0x004fc800078e0a03 */
[----:B------:R-:W-:Y:S02]  /*01a0*/  IMAD R9, R6, R7, RZ ;  /* 0x0000000706097224 */ /* 0x000fe400078e02ff */
[----:B------:R-:W-:Y:S02]  /*01b0*/  IMAD.MOV.U32 R6, RZ, RZ, R8 ;  /* 0x000000ffff067224 */ /* 0x000fe400078e0008 */
[----:B------:R-:W-:-:S06]  /*01c0*/  IMAD.HI.U32 R3, R3, R9, R2 ;  /* 0x0000000903037227 */ /* 0x000fcc00078e0002 */
[----:B------:R-:W-:-:S04]  /*01d0*/  IMAD.HI.U32 R3, R3, R6, RZ ;  /* 0x0000000603037227 */ /* 0x000fc800078e00ff */
[----:B------:R-:W-:-:S05]  /*01e0*/  IMAD R0, R3, R0, R6 ;  /* 0x0000000003007224 */ /* 0x000fca00078e0206 */
[----:B------:R-:W-:-:S13]  /*01f0*/  ISETP.GT.U32.AND P1, PT, R7, R0, PT ;  /* 0x000000000700720c */ /* 0x000fda0003f24070 */
[----:B------:R-:W-:Y:S02]  /*0200*/  @!P1 IMAD.IADD R0, R0, 0x1, -R7 ;  /* 0x0000000100009824 */ /* 0x000fe400078e0a07 */
[----:B------:R-:W-:Y:S01]  /*0210*/  @!P1 VIADD R3, R3, 0x1 ;  /* 0x0000000103039836 */ /* 0x000fe20000000000 */
[----:B------:R-:W-:Y:S02]  /*0220*/  ISETP.NE.AND P1, PT, R4, RZ, PT ;  /* 0x000000ff0400720c */ /* 0x000fe40003f25270 */
[----:B------:R-:W-:Y:S02]  /*0230*/  ISETP.GE.U32.AND P0, PT, R0, R7, PT ;  /* 0x000000070000720c */ /* 0x000fe40003f06070 */
[----:B------:R-:W-:-:S04]  /*0240*/  LOP3.LUT R0, R5, R4, RZ, 0x3c, !PT ;  /* 0x0000000405007212 */ /* 0x000fc800078e3cff */
[----:B------:R-:W-:Y:S01]  /*0250*/  ISETP.GE.AND P2, PT, R0, RZ, PT ;  /* 0x000000ff0000720c */ /* 0x000fe20003f46270 */
[----:B------:R-:W-:-:S06]  /*0260*/  VIADD R0, R50, 0xff ;  /* 0x000000ff32007836 */ /* 0x000fcc0000000000 */
[----:B------:R-:W-:-:S04]  /*0270*/  @P0 VIADD R3, R3, 0x1 ;  /* 0x0000000103030836 */ /* 0x000fc80000000000 */
[----:B------:R-:W-:Y:S01]  /*0280*/  IMAD.MOV.U32 R2, RZ, RZ, R3 ;  /* 0x000000ffff027224 */ /* 0x000fe200078e0003 */
[----:B------:R-:W-:-:S03]  /*0290*/  SHF.R.S32.HI R3, RZ, 0x1f, R0 ;  /* 0x0000001fff037819 */ /* 0x000fc60000011400 */
[----:B------:R-:W-:Y:S01]  /*02a0*/  @!P2 IMAD.MOV R2, RZ, RZ, -R2 ;  /* 0x000000ffff02a224 */ /* 0x000fe200078e0a02 */
[----:B------:R-:W-:Y:S02]  /*02b0*/  @!P1 LOP3.LUT R2, RZ, R4, RZ, 0x33, !PT ;  /* 0x00000004ff029212 */ /* 0x000fe400078e33ff */
[----:B------:R-:W-:-:S03]  /*02c0*/  LEA.HI R3, R3, R0, RZ, 0x8 ;  /* 0x0000000003037211 */ /* 0x000fc600078f40ff */
[----:B------:R-:W-:Y:S02]  /*02d0*/  IMAD.SHL.U32 R6, R2, 0x8, RZ ;  /* 0x0000000802067824 */ /* 0x000fe400078e00ff */
[----:B------:R-:W-:-:S03]  /*02e0*/  IMAD.MOV R2, RZ, RZ, -R2 ;  /* 0x000000ffff027224 */ /* 0x000fc600078e0a02 */
[----:B------:R-:W-:Y:S01]  /*02f0*/  LEA.HI.SX32 R3, R3, -R6, 0x18 ;  /* 0x8000000603037211 */ /* 0x000fe200078fc2ff */
[----:B------:R-:W-:-:S03]  /*0300*/  IMAD R4, R4, R2, R5 ;  /* 0x0000000204047224 */ /* 0x000fc600078e0205 */
[----:B------:R-:W-:Y:S02]  /*0310*/  VIMNMX R11, R3, 0x8, PT ;  /* 0x00000008030b7848 */ /* 0x000fe40003fe0100 */
[----:B------:R-:W-:Y:S02]  /*0320*/  IABS R9, R4 ;  /* 0x0000000400097213 */ /* 0x000fe40000000000 */
[----:B------:R-:W-:-:S04]  /*0330*/  IABS R7, R11 ;  /* 0x0000000b00077213 */ /* 0x000fc80000000000 */
[----:B------:R-:W1:Y:S08]  /*0340*/  I2F.RP R0, R7 ;  /* 0x0000000700007306 */ /* 0x000e700000209400 */
[----:B-1----:R-:W1:Y:S02]  /*0350*/  MUFU.RCP R0, R0 ;  /* 0x0000000000007308 */ /* 0x002e640000001000 */
[----:B-1----:R-:W-:-:S06]  /*0360*/  VIADD R3, R0, 0xffffffe ;  /* 0x0ffffffe00037836 */ /* 0x002fcc0000000000 */
[----:B------:R-:W1:Y:S02]  /*0370*/  F2I.FTZ.U32.TRUNC.NTZ R3, R3 ;  /* 0x0000000300037305 */ /* 0x000e64000021f000 */
[----:B-1----:R-:W-:-:S04]  /*0380*/  IMAD.MOV R8, RZ, RZ, -R3 ;  /* 0x000000ffff087224 */ /* 0x002fc800078e0a03 */
[----:B------:R-:W-:Y:S01]  /*0390*/  IMAD.MOV.U32 R2, RZ, RZ, R8 ;  /* 0x000000ffff027224 */ /* 0x000fe200078e0008 */
[----:B------:R-:W-:-:S03]  /*03a0*/  IABS R8, R11 ;  /* 0x0000000b00087213 */ /* 0x000fc60000000000 */
[----:B------:R-:W-:Y:S02]  /*03b0*/  IMAD R5, R2, R7, RZ ;  /* 0x0000000702057224 */ /* 0x000fe400078e02ff */
[----:B------:R-:W-:Y:S02]  /*03c0*/  IMAD.MOV.U32 R2, RZ, RZ, RZ ;  /* 0x000000ffff027224 */ /* 0x000fe400078e00ff */
[----:B------:R-:W-:Y:S01]  /*03d0*/  IMAD.MOV R0, RZ, RZ, -R8 ;  /* 0x000000ffff007224 */ /* 0x000fe200078e0a08 */
[----:B0-----:R-:W-:Y:S01]  /*03e0*/  LOP3.LUT R8, R201, 0xff, RZ, 0xc0, !PT ;  /* 0x000000ffc9087812 */ /* 0x001fe200078ec0ff */
        /* <DEDUP_REMOVED lines=9> */
[----:B------:R-:W-:-:S07]  /*0480*/  ISETP.GE.AND P2, PT, R0, RZ, PT ;  /* 0x000000ff0000720c */ /* 0x000fce0003f46270 */
[----:B------:R-:W-:Y:S01]  /*0490*/  @P0 VIADD R2, R2, 0x1 ;  /* 0x0000000102020836 */ /* 0x000fe20000000000 */
[----:B------:R-:W-:-:S05]  /*04a0*/  ISETP.GT.AND P0, PT, R88, 0x7f, PT ;  /* 0x0000007f5800780c */ /* 0x000fca0003f04270 */
[----:B------:R-:W-:Y:S01]  /*04b0*/  @!P2 IMAD.MOV R2, RZ, RZ, -R2 ;  /* 0x000000ffff02a224 */ /* 0x000fe200078e0a02 */
[----:B------:R-:W-:-:S05]  /*04c0*/  @!P1 LOP3.LUT R2, RZ, R11, RZ, 0x33, !PT ;  /* 0x0000000bff029212 */ /* 0x000fca00078e33ff */
[----:B------:R-:W-:-:S04]  /*04d0*/  IMAD.MOV R0, RZ, RZ, -R2 ;  /* 0x000000ffff007224 */ /* 0x000fc800078e0a02 */
[----:B------:R-:W-:-:S04]  /*04e0*/  IMAD R0, R11, R0, R4 ;  /* 0x000000000b007224 */ /* 0x000fc800078e0204 */
[----:B------:R-:W-:Y:S02]  /*04f0*/  IMAD.IADD R3, R6, 0x1, R0 ;  /* 0x0000000106037824 */ /* 0x000fe400078e0200 */
[----:B------:R-:W-:Y:S02]  /*0500*/  IMAD.SHL.U32 R0, R2, 0x40, RZ ;  /* 0x0000004002007824 */ /* 0x000fe400078e00ff */
[----:B------:R-:W-:-:S05]  /*0510*/  IMAD R17, R3, 0x100, R8 ;  /* 0x0000010003117824 */ /* 0x000fca00078e0208 */
[----:B------:R0:W-:Y:S01]  /*0520*/  STL [R1+0x484], R17 ;  /* 0x0004841101007387 */ /* 0x0001e20000100800 */
[----:B------:R-:W-:Y:S05]  /*0530*/  @P0 BRA `(.L_x_0) ;  /* 0x00000000008c0947 */ /* 0x000fea0003800000 */
[----:B------:R-:W-:Y:S01]  /*0540*/  IMAD.SHL.U32 R2, R201, 0x10, RZ ;  /* 0x00000010c9027824 */ /* 0x000fe200078e00ff */
[----:B------:R-:W-:Y:S02]  /*0550*/  CS2R R56, SRZ ;  /* 0x0000000000387805 */ /* 0x000fe4000001ff00 */
[----:B------:R-:W-:Y:S02]  /*0560*/  CS2R R58, SRZ ;  /* 0x00000000003a7805 */ /* 0x000fe4000001ff00 */
[----:B------:R-:W-:Y:S02]  /*0570*/  CS2R R60, SRZ ;  /* 0x00000000003c7805 */ /* 0x000fe4000001ff00 */
[----:B------:R-:W-:Y:S01]  /*0580*/  CS2R R62, SRZ ;  /* 0x00000000003e7805 */ /* 0x000fe2000001ff00 */
[----:B------:R1:W-:Y:S01]  /*0590*/  STL [R1+0x488], R2 ;  /* 0x0004880201007387 */ /* 0x0003e20000100800 */
[----:B------:R-:W-:Y:S02]  /*05a0*/  CS2R R64, SRZ ;  /* 0x0000000000407805 */ /* 0x000fe4000001ff00 */
[----:B------:R-:W-:-:S02]  /*05b0*/  CS2R R66, SRZ ;  /* 0x0000000000427805 */ /* 0x000fc4000001ff00 */
[----:B------:R-:W-:Y:S02]  /*05c0*/  CS2R R68, SRZ ;  /* 0x0000000000447805 */ /* 0x000fe4000001ff00 */
[----:B------:R-:W-:Y:S02]  /*05d0*/  CS2R R70, SRZ ;  /* 0x0000000000467805 */ /* 0x000fe4000001ff00 */
[----:B------:R-:W-:Y:S02]  /*05e0*/  CS2R R72, SRZ ;  /* 0x0000000000487805 */ /* 0x000fe4000001ff00 */
[----:B------:R-:W-:Y:S02]  /*05f0*/  CS2R R74, SRZ ;  /* 0x00000000004a7805 */ /* 0x000fe4000001ff00 */
        /* <DEDUP_REMOVED lines=21> */
[----:B------:R-:W-:Y:S01]  /*0750*/  CS2R R54, SRZ ;  /* 0x0000000000367805 */ /* 0x000fe2000001ff00 */
[----:B-1----:R-:W-:Y:S06]  /*0760*/  BRA `(.L_x_1) ;  /* 0x000000d800347947 */ /* 0x002fec0003800000 */
.L_x_0:
[----:B------:R-:W-:Y:S01]  /*0770*/  IABS R10, R50 ;  /* 0x00000032000a7213 */ /* 0x000fe20000000000 */
[----:B------:R-:W-:Y:S01]  /*0780*/  IMAD.SHL.U32 R15, R201, 0x10, RZ ;  /* 0x00000010c90f7824 */ /* 0x000fe200078e00ff */
[----:B------:R-:W-:Y:S01]  /*0790*/  IABS R2, R51 ;  /* 0x0000003300027213 */ /* 0x000fe20000000000 */
[----:B------:R-:W-:Y:S01]  /*07a0*/  ULDC UR17, c[0x0][0x23c] ;  /* 0x00008f0000117ab9 */ /* 0x000fe20000000800 */
[----:B------:R-:W1:Y:S01]  /*07b0*/  I2F.RP R3, R10 ;  /* 0x0000000a00037306 */ /* 0x000e620000209400 */
[----:B------:R-:W-:Y:S01]  /*07c0*/  IABS R12, R17 ;  /* 0x00000011000c7213 */ /* 0x000fe20000000000 */
[----:B------:R2:W-:Y:S01]  /*07d0*/  STL [R1+0x488], R15 ;  /* 0x0004880f01007387 */ /* 0x0005e20000100800 */
[----:B------:R-:W-:Y:S01]  /*07e0*/  ISETP.GE.AND P3, PT, R17, RZ, PT ;  /* 0x000000ff1100720c */ /* 0x000fe20003f66270 */
[----:B------:R-:W-:Y:S01]  /*07f0*/  ULDC.64 UR4, c[0x0][0x218] ;  /* 0x0000860000047ab9 */ /* 0x000fe20000000a00 */
[----:B------:R-:W-:Y:S01]  /*0800*/  ISETP.NE.AND P4, PT, R50, RZ, PT ;  /* 0x000000ff3200720c */ /* 0x000fe20003f85270 */
[----:B------:R-:W-:Y:S01]  /*0810*/  ULDC.64 UR6, c[0x0][0x210] ;  /* 0x0000840000067ab9 */ /* 0x000fe20000000a00 */
[----:B------:R-:W-:Y:S01]  /*0820*/  LOP3.LUT R89, R201, 0x7f, RZ, 0xc0, !PT ;  /* 0x0000007fc9597812 */ /* 0x000fe200078ec0ff */
[----:B------:R-:W3:Y:S01]  /*0830*/  I2F.RP R9, R2 ;  /* 0x0000000200097306 */ /* 0x000ee20000209400 */
[----:B------:R-:W-:-:S02]  /*0840*/  SHF.R.S32.HI R198, RZ, 0x7, R201 ;  /* 0x00000007ffc67819 */ /* 0x000fc400000114c9 */
[----:B------:R-:W-:Y:S02]  /*0850*/  CS2R R70, SRZ ;  /* 0x0000000000467805 */ /* 0x000fe4000001ff00 */
[----:B------:R-:W-:Y:S02]  /*0860*/  CS2R R72, SRZ ;  /* 0x0000000000487805 */ /* 0x000fe4000001ff00 */
[----:B------:R-:W-:Y:S02]  /*0870*/  CS2R R74, SRZ ;  /* 0x00000000004a7805 */ /* 0x000fe4000001ff00 */
[----:B------:R-:W-:Y:S02]  /*0880*/  SGXT R198, R198, 0x1 ;  /* 0x00000001c6c6781a */ /* 0x000fe40000000200 */
[----:B------:R-:W-:Y:S02]  /*0890*/  CS2R R76, SRZ ;  /* 0x00000000004c7805 */ /* 0x000fe4000001ff00 */
[----:B------:R-:W-:Y:S01]  /*08a0*/  CS2R R78, SRZ ;  /* 0x00000000004e7805 */ /* 0x000fe2000001ff00 */
[----:B-1----:R-:W1:Y:S01]  /*08b0*/  MUFU.RCP R3, R3 ;  /* 0x0000000300037308 */ /* 0x002e620000001000 */
[----:B------:R-:W-:-:S02]  /*08c0*/  LOP3.LUT R198, R198, 0x90, RZ, 0xc0, !PT ;  /* 0x00000090c6c67812 */ /* 0x000fc400078ec0ff */
[----:B------:R-:W-:Y:S02]  /*08d0*/  CS2R R80, SRZ ;  /* 0x0000000000507805 */ /* 0x000fe4000001ff00 */
[----:B------:R-:W-:Y:S02]  /*08e0*/  CS2R R82, SRZ ;  /* 0x0000000000527805 */ /* 0x000fe4000001ff00 */
[----:B------:R-:W-:Y:S02]  /*08f0*/  CS2R R84, SRZ ;  /* 0x0000000000547805 */ /* 0x000fe4000001ff00 */
[----:B------:R-:W-:Y:S01]  /*0900*/  CS2R R86, SRZ ;  /* 0x0000000000567805 */ /* 0x000fe2000001ff00 */
[----:B------:R-:W-:Y:S01]  /*0910*/  UMOV UR11, 0x40000040 ;  /* 0x40000040000b7882 */ /* 0x000fe20000000000 */
[----:B---3--:R-:W3:Y:S01]  /*0920*/  MUFU.RCP R9, R9 ;  /* 0x0000000900097308 */ /* 0x008ee20000001000 */
[----:B-1----:R-:W-:Y:S01]  /*0930*/  VIADD R4, R3, 0xffffffe ;  /* 0x0ffffffe03047836 */ /* 0x002fe20000000000 */
[----:B------:R-:W-:-:S06]  /*0940*/  SHF.R.U32.HI R3, RZ, 0x7, R201 ;  /* 0x00000007ff037819 */ /* 0x000fcc00000116c9 */
[----:B------:R1:W4:Y:S01]  /*0950*/  F2I.FTZ.U32.TRUNC.NTZ R5, R4 ;  /* 0x0000000400057305 */ /* 0x000322000021f000 */
[----:B------:R-:W-:Y:S01]  /*0960*/  SGXT.U32 R3, R3, 0x1 ;  /* 0x000000010303781a */ /* 0x000fe20000000000 */
[----:B---3--:R-:W-:-:S03]  /*0970*/  VIADD R6, R9, 0xffffffe ;  /* 0x0ffffffe09067836 */ /* 0x008fc60000000000 */
[----:B------:R-:W-:-:S03]  /*0980*/  LOP3.LUT R14, R0, R3, RZ, 0xfc, !PT ;  /* 0x00000003000e7212 */ /* 0x000fc600078efcff */
[----:B------:R3:W5:Y:S01]  /*0990*/  F2I.FTZ.U32.TRUNC.NTZ R7, R6 ;  /* 0x0000000600077305 */ /* 0x000762000021f000 */
[----:B-1----:R-:W-:Y:S01]  /*09a0*/  IMAD.MOV.U32 R4, RZ, RZ, RZ ;  /* 0x000000ffff047224 */ /* 0x002fe200078e00ff */
[C---:B------:R-:W-:Y:S02]  /*09b0*/  LOP3.LUT R13, R14.reuse, 0x3c, RZ, 0xfc, !PT ;  /* 0x0000003c0e0d7812 */ /* 0x040fe400078efcff */
[C---:B------:R-:W-:Y:S02]  /*09c0*/  LOP3.LUT R16, R14.reuse, 0x38, RZ, 0xfc, !PT ;  /* 0x000000380e107812 */ /* 0x040fe400078efcff */
[----:B------:R-:W-:Y:S01]  /*09d0*/  ISETP.GE.AND P5, PT, R13, RZ, PT ;  /* 0x000000ff0d00720c */ /* 0x000fe20003fa6270 */
[----:B----4-:R-:W-:Y:S01]  /*09e0*/  IMAD.MOV R11, RZ, RZ, -R5 ;  /* 0x000000ffff0b7224 */ /* 0x010fe200078e0a05 */
[C---:B------:R-:W-:Y:S01]  /*09f0*/  LOP3.LUT R18, R14.reuse, 0x1c, RZ, 0xfc, !PT ;  /* 0x0000001c0e127812 */ /* 0x040fe200078efcff */
[----:B---3--:R-:W-:Y:S01]  /*0a00*/  IMAD.MOV.U32 R6, RZ, RZ, RZ ;  /* 0x000000ffff067224 */ /* 0x008fe200078e00ff */
[----:B------:R-:W-:Y:S01]  /*0a10*/  LOP3.LUT R20, R14, 0x1a, RZ, 0xfc, !PT ;  /* 0x0000001a0e147812 */ /* 0x000fe200078efcff */
[----:B------:R-:W-:Y:S01]  /*0a20*/  IMAD R11, R11, R10, RZ ;  /* 0x0000000a0b0b7224 */ /* 0x000fe200078e02ff */
[----:B------:R-:W-:-:S02]  /*0a30*/  IABS R39, R18 ;  /* 0x0000001200277213 */ /* 0x000fc40000000000 */
[----:B------:R-:W-:Y:S01]  /*0a40*/  IABS R41, R20 ;  /* 0x0000001400297213 */ /* 0x000fe20000000000 */
[----:B------:R-:W-:Y:S01]  /*0a50*/  IMAD.HI.U32 R5, R5, R11, R4 ;  /* 0x0000000b05057227 */ /* 0x000fe200078e0004 */
[C---:B------:R-:W-:Y:S02]  /*0a60*/  LOP3.LUT R22, R14.reuse, 0x12, RZ, 0xfc, !PT ;  /* 0x000000120e167812 */ /* 0x040fe400078efcff */
[C---:B------:R-:W-:Y:S01]  /*0a70*/  LOP3.LUT R24, R14.reuse, 0x8, RZ, 0xfc, !PT ;  /* 0x000000080e187812 */ /* 0x040fe200078efcff */
[----:B------:R-:W-:Y:S01]  /*0a80*/  IMAD.MOV.U32 R4, RZ, RZ, R12 ;  /* 0x000000ffff047224 */ /* 0x000fe200078e000c */
[----:B------:R-:W-:Y:S01]  /*0a90*/  LOP3.LUT R12, R14, 0x3e, RZ, 0xfc, !PT ;  /* 0x0000003e0e0c7812 */ /* 0x000fe200078efcff */
[----:B-----5:R-:W-:Y:S01]  /*0aa0*/  IMAD.MOV R9, RZ, RZ, -R7 ;  /* 0x000000ffff097224 */ /* 0x020fe200078e0a07 */
[----:B------:R-:W-:Y:S01]  /*0ab0*/  IABS R49, R22 ;  /* 0x0000001600317213 */ /* 0x000fe20000000000 */
[----:B------:R-:W-:Y:S01]  /*0ac0*/  IMAD.HI.U32 R5, R5, R4, RZ ;  /* 0x0000000405057227 */ /* 0x000fe200078e00ff */
[----:B------:R-:W-:-:S02]  /*0ad0*/  IABS R11, R12 ;  /* 0x0000000c000b7213 */ /* 0x000fc40000000000 */
[----:B------:R-:W-:Y:S01]  /*0ae0*/  IABS R61, R24 ;  /* 0x00000018003d7213 */ /* 0x000fe20000000000 */
[----:B------:R-:W-:Y:S01]  /*0af0*/  IMAD.MOV R5, RZ, RZ, -R5 ;  /* 0x000000ffff057224 */ /* 0x000fe200078e0a05 */
[----:B------:R-:W-:Y:S01]  /*0b00*/  LOP3.LUT R26, R14, 0x6, RZ, 0xfc, !PT ;  /* 0x000000060e1a7812 */ /* 0x000fe200078efcff */
[----:B------:R-:W-:Y:S01]  /*0b10*/  IMAD R9, R9, R2, RZ ;  /* 0x0000000209097224 */ /* 0x000fe200078e02ff */
[----:B------:R-:W-:Y:S01]  /*0b20*/  IABS R69, R14 ;  /* 0x0000000e00457213 */ /* 0x000fe20000000000 */
[C---:B------:R-:W-:Y:S01]  /*0b30*/  IMAD R3, R10.reuse, R5, R4 ;  /* 0x000000050a037224 */ /* 0x040fe200078e0204 */
[----:B------:R-:W-:Y:S01]  /*0b40*/  SHF.R.U32.HI R5, RZ, 0x5, R201 ;  /* 0x00000005ff057819 */ /* 0x000fe200000116c9 */
[----:B------:R-:W-:Y:S01]  /*0b50*/  IMAD.HI.U32 R6, R7, R9, R6 ;  /* 0x0000000907067227 */ /* 0x000fe200078e0006 */
[----:B------:R-:W-:Y:S02]  /*0b60*/  SHF.R.S32.HI R7, RZ, 0x1f, R88 ;  /* 0x0000001fff077819 */ /* 0x000fe40000011458 */
[----:B------:R-:W-:Y:S01]  /*0b70*/  ISETP.GT.U32.AND P0, PT, R10, R3, PT ;  /* 0x000000030a00720c */ /* 0x000fe20003f04070 */
[----:B------:R-:W-:Y:S01]  /*0b80*/  IMAD.MOV.U32 R9, RZ, RZ, R11 ;  /* 0x000000ffff097224 */ /* 0x000fe200078e000b */
[----:B------:R-:W-:-:S02]  /*0b90*/  R2UR UR24, R5 ;  /* 0x00000000051872ca */ /* 0x000fc400000e0000 */
[----:B------:R-:W-:Y:S01]  /*0ba0*/  IABS R11, R13 ;  /* 0x0000000d000b7213 */ /* 0x000fe20000000000 */
[----:B------:R-:W-:Y:S01]  /*0bb0*/  IMAD.HI.U32 R4, R6, R9, RZ ;  /* 0x0000000906047227 */ /* 0x000fe200078e00ff */
[----:B------:R-:W-:Y:S02]  /*0bc0*/  LOP3.LUT R5, R15, 0x70, RZ, 0xc0, !PT ;  /* 0x000000700f057812 */ /* 0x000fe400078ec0ff */
[----:B------:R-:W-:Y:S01]  /*0bd0*/  LEA.HI R88, R7, R88, RZ, 0x7 ;  /* 0x0000005807587211 */ /* 0x000fe200078f38ff */
[----:B------:R-:W-:Y:S01]  /*0be0*/  IMAD.MOV R4, RZ, RZ, -R4 ;  /* 0x000000ffff047224 */ /* 0x000fe200078e0a04 */
[----:B--2---:R-:W-:Y:S01]  /*0bf0*/  LOP3.LUT R15, R14, 0x3a, RZ, 0xfc, !PT ;  /* 0x0000003a0e0f7812 */ /* 0x004fe200078efcff */
[----:B------:R-:W-:Y:S01]  /*0c00*/  IMAD.MOV.U32 R7, RZ, RZ, R11 ;  /* 0x000000ffff077224 */ /* 0x000fe200078e000b */
[----:B------:R-:W-:Y:S01]  /*0c10*/  IABS R11, R16 ;  /* 0x00000010000b7213 */ /* 0x000fe20000000000 */
[----:B------:R-:W-:Y:S01]  /*0c20*/  @!P0 IMAD.IADD R3, R3, 0x1, -R10 ;  /* 0x0000000103038824 */ /* 0x000fe200078e0a0a */
[----:B------:R-:W-:Y:S01]  /*0c30*/  ISETP.GE.AND P0, PT, R12, RZ, PT ;  /* 0x000000ff0c00720c */ /* 0x000fe20003f06270 */
[----:B------:R-:W-:Y:S01]  /*0c40*/  IMAD R200, R8, 0x80, R5 ;  /* 0x0000008008c87824 */ /* 0x000fe200078e0205 */
[----:B------:R-:W-:Y:S01]  /*0c50*/  LOP3.LUT R12, R14, 0x32, RZ, 0xfc, !PT ;  /* 0x000000320e0c7812 */ /* 0x000fe200078efcff */
[----:B------:R-:W-:Y:S01]  /*0c60*/  IMAD R5, R2, R4, R9 ;  /* 0x0000000402057224 */ /* 0x000fe200078e0209 */
[----:B------:R-:W-:Y:S01]  /*0c70*/  ISETP.GT.U32.AND P1, PT, R10, R3, PT ;  /* 0x000000030a00720c */ /* 0x000fe20003f24070 */
[----:B------:R-:W-:Y:S01]  /*0c80*/  IMAD.HI.U32 R4, R6, R7, RZ ;  /* 0x0000000706047227 */ /* 0x000fe200078e00ff */
[----:B------:R-:W-:Y:S01]  /*0c90*/  IABS R9, R15 ;  /* 0x0000000f00097213 */ /* 0x000fe20000000000 */
[----:B------:R-:W-:Y:S01]  /*0ca0*/  STL [R1+0x454], R200 ;  /* 0x000454c801007387 */ /* 0x000fe20000100800 */
[----:B------:R-:W-:Y:S01]  /*0cb0*/  ISETP.GT.U32.AND P2, PT, R2, R5, PT ;  /* 0x000000050200720c */ /* 0x000fe20003f44070 */
[----:B------:R-:W-:Y:S01]  /*0cc0*/  IMAD.MOV R4, RZ, RZ, -R4 ;  /* 0x000000ffff047224 */ /* 0x000fe200078e0a04 */
[----:B0-----:R-:W-:Y:S01]  /*0cd0*/  IABS R17, R12 ;  /* 0x0000000c00117213 */ /* 0x001fe20000000000 */
[----:B------:R-:W-:Y:S01]  /*0ce0*/  IMAD.HI.U32 R8, R6, R11, RZ ;  /* 0x0000000b06087227 */ /* 0x000fe200078e00ff */
[----:B------:R-:W-:-:S02]  /*0cf0*/  LOP3.LUT R28, R14, 0x4, RZ, 0xfc, !PT ;  /* 0x000000040e1c7812 */ /* 0x000fc400078efcff */
[----:B------:R-:W-:Y:S01]  /*0d00*/  IABS R63, R26 ;  /* 0x0000001a003f7213 */ /* 0x000fe20000000000 */
[----:B------:R-:W-:Y:S01]  /*0d10*/  IMAD R7, R2, R4, R7 ;  /* 0x0000000402077224 */ /* 0x000fe200078e0207 */
[----:B------:R-:W-:Y:S01]  /*0d20*/  IABS R65, R28 ;  /* 0x0000001c00417213 */ /* 0x000fe20000000000 */
[----:B------:R-:W-:Y:S01]  /*0d30*/  @!P1 IMAD.IADD R3, R3, 0x1, -R10 ;  /* 0x0000000103039824 */ /* 0x000fe200078e0a0a */
[----:B------:R-:W-:Y:S01]  /*0d40*/  LOP3.LUT R10, R14, 0x36, RZ, 0xfc, !PT ;  /* 0x000000360e0a7812 */ /* 0x000fe200078efcff */
[----:B------:R-:W-:Y:S01]  /*0d50*/  IMAD.HI.U32 R4, R6, R9, RZ ;  /* 0x0000000906047227 */ /* 0x000fe200078e00ff */
[----:B------:R-:W-:Y:S02]  /*0d60*/  ISETP.GT.U32.AND P1, PT, R2, R7, PT ;  /* 0x000000070200720c */ /* 0x000fe40003f24070 */
[----:B------:R-:W-:Y:S01]  /*0d70*/  IABS R13, R10 ;  /* 0x0000000a000d7213 */ /* 0x000fe20000000000 */
[----:B------:R-:W-:Y:S01]  /*0d80*/  @!P2 IMAD.IADD R5, R5, 0x1, -R2 ;  /* 0x000000010505a824 */ /* 0x000fe200078e0a02 */
[----:B------:R-:W-:Y:S01]  /*0d90*/  ISETP.GE.AND P2, PT, R15, RZ, PT ;  /* 0x000000ff0f00720c */ /* 0x000fe20003f46270 */
[----:B------:R-:W-:Y:S01]  /*0da0*/  IMAD.MOV R8, RZ, RZ, -R8 ;  /* 0x000000ffff087224 */ /* 0x000fe200078e0a08 */
[----:B------:R-:W-:Y:S01]  /*0db0*/  LOP3.LUT R30, R14, 0x2, RZ, 0xfc, !PT ;  /* 0x000000020e1e7812 */ /* 0x000fe200078efcff */
[----:B------:R-:W-:Y:S01]  /*0dc0*/  IMAD.MOV R4, RZ, RZ, -R4 ;  /* 0x000000ffff047224 */ /* 0x000fe200078e0a04 */
[C---:B------:R-:W-:Y:S01]  /*0dd0*/  ISETP.GT.U32.AND P6, PT, R2.reuse, R5, PT ;  /* 0x000000050200720c */ /* 0x040fe20003fc4070 */
[----:B------:R-:W-:Y:S01]  /*0de0*/  IMAD R11, R2, R8, R11 ;  /* 0x00000008020b7224 */ /* 0x000fe200078e020b */
[----:B------:R-:W-:Y:S01]  /*0df0*/  LOP3.LUT R8, R14, 0x34, RZ, 0xfc, !PT ;  /* 0x000000340e087812 */ /* 0x000fe200078efcff */
[----:B------:R-:W-:Y:S01]  /*0e00*/  IMAD R9, R2, R4, R9 ;  /* 0x0000000402097224 */ /* 0x000fe200078e0209 */
[----:B------:R-:W-:Y:S01]  /*0e10*/  IABS R67, R30 ;  /* 0x0000001e00437213 */ /* 0x000fe20000000000 */
[----:B------:R-:W-:Y:S01]  /*0e20*/  @!P1 IMAD.IADD R7, R7, 0x1, -R2 ;  /* 0x0000000107079824 */ /* 0x000fe200078e0a02 */
[----:B------:R-:W-:Y:S01]  /*0e30*/  IABS R15, R8 ;  /* 0x00000008000f7213 */ /* 0x000fe20000000000 */
[----:B------:R-:W-:Y:S01]  /*0e40*/  IMAD.HI.U32 R4, R6, R13, RZ ;  /* 0x0000000d06047227 */ /* 0x000fe200078e00ff */
[----:B------:R-:W-:-:S02]  /*0e50*/  SHF.R.S32.HI R88, RZ, 0x7, R88 ;  /* 0x00000007ff587819 */ /* 0x000fc40000011458 */
[C---:B------:R-:W-:Y:S01]  /*0e60*/  ISETP.GT.U32.AND P1, PT, R2.reuse, R7, PT ;  /* 0x000000070200720c */ /* 0x040fe20003f24070 */
[----:B------:R-:W-:Y:S01]  /*0e70*/  @!P3 IMAD.MOV R3, RZ, RZ, -R3 ;  /* 0x000000ffff03b224 */ /* 0x000fe200078e0a03 */
[----:B------:R-:W-:Y:S01]  /*0e80*/  @!P4 LOP3.LUT R3, RZ, R50, RZ, 0x33, !PT ;  /* 0x00000032ff03c212 */ /* 0x000fe200078e33ff */
[----:B------:R-:W-:Y:S01]  /*0e90*/  @!P6 IMAD.IADD R5, R5, 0x1, -R2 ;  /* 0x000000010505e824 */ /* 0x000fe200078e0a02 */
[C---:B------:R-:W-:Y:S01]  /*0ea0*/  ISETP.GT.U32.AND P6, PT, R2.reuse, R11, PT ;  /* 0x0000000b0200720c */ /* 0x040fe20003fc4070 */
[----:B------:R-:W-:Y:S01]  /*0eb0*/  IMAD.MOV R4, RZ, RZ, -R4 ;  /* 0x000000ffff047224 */ /* 0x000fe200078e0a04 */
[----:B------:R-:W-:Y:S01]  /*0ec0*/  ISETP.GT.U32.AND P4, PT, R2, R9, PT ;  /* 0x000000090200720c */ /* 0x000fe20003f84070 */
[----:B------:R-:W-:Y:S01]  /*0ed0*/  @!P0 IMAD.MOV R5, RZ, RZ, -R5 ;  /* 0x000000ffff058224 */ /* 0x000fe200078e0a05 */
[----:B------:R-:W-:Y:S01]  /*0ee0*/  ISETP.GE.AND P0, PT, R10, RZ, PT ;  /* 0x000000ff0a00720c */ /* 0x000fe20003f06270 */
[----:B------:R-:W-:Y:S01]  /*0ef0*/  IMAD R13, R2, R4, R13 ;  /* 0x00000004020d7224 */ /* 0x000fe200078e020d */
[----:B------:R-:W-:Y:S01]  /*0f00*/  LOP3.LUT R10, R14, 0x30, RZ, 0xfc, !PT ;  /* 0x000000300e0a7812 */ /* 0x000fe200078efcff */
[----:B------:R-:W-:Y:S01]  /*0f10*/  IMAD.HI.U32 R4, R6, R15, RZ ;  /* 0x0000000f06047227 */ /* 0x000fe200078e00ff */
[----:B------:R-:W-:-:S02]  /*0f20*/  ISETP.GE.AND P3, PT, R16, RZ, PT ;  /* 0x000000ff1000720c */ /* 0x000fc40003f66270 */
[----:B------:R-:W-:Y:S01]  /*0f30*/  IABS R19, R10 ;  /* 0x0000000a00137213 */ /* 0x000fe20000000000 */
[--C-:B------:R-:W-:Y:S01]  /*0f40*/  @!P1 IMAD.IADD R7, R7, 0x1, -R2.reuse ;  /* 0x0000000107079824 */ /* 0x100fe200078e0a02 */
[----:B------:R-:W-:Y:S01]  /*0f50*/  ISETP.GE.AND P1, PT, R8, RZ, PT ;  /* 0x000000ff0800720c */ /* 0x000fe20003f26270 */
[--C-:B------:R-:W-:Y:S01]  /*0f60*/  @!P6 IMAD.IADD R11, R11, 0x1, -R2.reuse ;  /* 0x000000010b0be824 */ /* 0x100fe200078e0a02 */
[----:B------:R-:W-:Y:S01]  /*0f70*/  LOP3.LUT R16, R14, 0x2c, RZ, 0xfc, !PT ;  /* 0x0000002c0e107812 */ /* 0x000fe200078efcff */
[----:B------:R-:W-:Y:S01]  /*0f80*/  @!P5 IMAD.MOV R7, RZ, RZ, -R7 ;  /* 0x000000ffff07d224 */ /* 0x000fe200078e0a07 */
[C---:B------:R-:W-:Y:S01]  /*0f90*/  ISETP.GT.U32.AND P5, PT, R2.reuse, R13, PT ;  /* 0x0000000d0200720c */ /* 0x040fe20003fa4070 */
[----:B------:R-:W-:Y:S01]  /*0fa0*/  @!P4 IMAD.IADD R9, R9, 0x1, -R2 ;  /* 0x000000010909c824 */ /* 0x000fe200078e0a02 */
[----:B------:R-:W-:Y:S01]  /*0fb0*/  ISETP.GT.U32.AND P6, PT, R2, R11, PT ;  /* 0x0000000b0200720c */ /* 0x000fe20003fc4070 */
[----:B------:R-:W-:Y:S01]  /*0fc0*/  IMAD.MOV R4, RZ, RZ, -R4 ;  /* 0x000000ffff047224 */ /* 0x000fe200078e0a04 */
[----:B------:R-:W-:Y:S01]  /*0fd0*/  IABS R23, R16 ;  /* 0x0000001000177213 */ /* 0x000fe20000000000 */
[----:B------:R-:W-:Y:S01]  /*0fe0*/  IMAD.HI.U32 R8, R6, R17, RZ ;  /* 0x0000001106087227 */ /* 0x000fe200078e00ff */
[----:B------:R-:W-:-:S03]  /*0ff0*/  ISETP.GT.U32.AND P4, PT, R2, R9, PT ;  /* 0x000000090200720c */ /* 0x000fc60003f84070 */
[C---:B------:R-:W-:Y:S02]  /*1000*/  IMAD R15, R2.reuse, R4, R15 ;  /* 0x00000004020f7224 */ /* 0x040fe400078e020f */
[----:B------:R-:W-:Y:S02]  /*1010*/  IMAD.MOV R8, RZ, RZ, -R8 ;  /* 0x000000ffff087224 */ /* 0x000fe400078e0a08 */
[--C-:B------:R-:W-:Y:S02]  /*1020*/  @!P5 IMAD.IADD R13, R13, 0x1, -R2.reuse ;  /* 0x000000010d0dd824 */ /* 0x100fe400078e0a02 */
[----:B------:R-:W-:Y:S01]  /*1030*/  @!P6 IMAD.IADD R11, R11, 0x1, -R2 ;  /* 0x000000010b0be824 */ /* 0x000fe200078e0a02 */
[----:B------:R-:W-:Y:S01]  /*1040*/  ISETP.GT.U32.AND P6, PT, R2, R15, PT ;  /* 0x0000000f0200720c */ /* 0x000fe20003fc4070 */
[----:B------:R-:W-:Y:S01]  /*1050*/  IMAD.HI.U32 R4, R6, R19, RZ ;  /* 0x0000001306047227 */ /* 0x000fe200078e00ff */
[----:B------:R-:W-:-:S03]  /*1060*/  ISETP.GT.U32.AND P5, PT, R2, R13, PT ;  /* 0x0000000d0200720c */ /* 0x000fc60003fa4070 */
[----:B------:R-:W-:Y:S01]  /*1070*/  @!P4 IMAD.IADD R9, R9, 0x1, -R2 ;  /* 0x000000010909c824 */ /* 0x000fe200078e0a02 */
[----:B------:R-:W-:Y:S01]  /*1080*/  ISETP.GE.AND P4, PT, R12, RZ, PT ;  /* 0x000000ff0c00720c */ /* 0x000fe20003f86270 */
[----:B------:R-:W-:Y:S01]  /*1090*/  IMAD R17, R2, R8, R17 ;  /* 0x0000000802117224 */ /* 0x000fe200078e0211 */
[----:B------:R-:W-:Y:S01]  /*10a0*/  LOP3.LUT R12, R14, 0x2e, RZ, 0xfc, !PT ;  /* 0x0000002e0e0c7812 */ /* 0x000fe200078efcff */
[----:B------:R-:W-:Y:S02]  /*10b0*/  IMAD.MOV R8, RZ, RZ, -R4 ;  /* 0x000000ffff087224 */ /* 0x000fe400078e0a04 */
[----:B------:R-:W-:Y:S01]  /*10c0*/  @!P2 IMAD.MOV R9, RZ, RZ, -R9 ;  /* 0x000000ffff09a224 */ /* 0x000fe200078e0a09 */
[C---:B------:R-:W-:Y:S01]  /*10d0*/  ISETP.GT.U32.AND P2, PT, R2.reuse, R17, PT ;  /* 0x000000110200720c */ /* 0x040fe20003f44070 */
[----:B------:R-:W-:Y:S01]  /*10e0*/  IMAD R19, R2, R8, R19 ;  /* 0x0000000802137224 */ /* 0x000fe200078e0213 */
[----:B------:R-:W-:Y:S01]  /*10f0*/  IABS R21, R12 ;  /* 0x0000000c00157213 */ /* 0x000fe20000000000 */
[--C-:B------:R-:W-:Y:S01]  /*1100*/  @!P6 IMAD.IADD R15, R15, 0x1, -R2.reuse ;  /* 0x000000010f0fe824 */ /* 0x100fe200078e0a02 */
[----:B------:R-:W-:Y:S01]  /*1110*/  LOP3.LUT R8, R14, 0x2a, RZ, 0xfc, !PT ;  /* 0x0000002a0e087812 */ /* 0x000fe200078efcff */
[----:B------:R-:W-:Y:S01]  /*1120*/  @!P5 IMAD.IADD R13, R13, 0x1, -R2 ;  /* 0x000000010d0dd824 */ /* 0x000fe200078e0a02 */
[----:B------:R-:W-:Y:S01]  /*1130*/  ISETP.GT.U32.AND P5, PT, R2, R19, PT ;  /* 0x000000130200720c */ /* 0x000fe20003fa4070 */
[----:B------:R-:W-:Y:S01]  /*1140*/  IMAD.HI.U32 R4, R6, R21, RZ ;  /* 0x0000001506047227 */ /* 0x000fe200078e00ff */
[----:B------:R-:W-:-:S02]  /*1150*/  ISETP.GT.U32.AND P6, PT, R2, R15, PT ;  /* 0x0000000f0200720c */ /* 0x000fc40003fc4070 */
[----:B------:R-:W-:Y:S01]  /*1160*/  IABS R25, R8 ;  /* 0x0000000800197213 */ /* 0x000fe20000000000 */
[----:B------:R-:W-:Y:S02]  /*1170*/  IMAD.MOV R4, RZ, RZ, -R4 ;  /* 0x000000ffff047224 */ /* 0x000fe400078e0a04 */
[----:B------:R-:W-:Y:S02]  /*1180*/  @!P2 IMAD.IADD R17, R17, 0x1, -R2 ;  /* 0x000000011111a824 */ /* 0x000fe400078e0a02 */
[----:B------:R-:W-:Y:S02]  /*1190*/  IMAD R21, R2, R4, R21 ;  /* 0x0000000402157224 */ /* 0x000fe400078e0215 */
[----:B------:R-:W-:Y:S01]  /*11a0*/  IMAD.HI.U32 R4, R6, R23, RZ ;  /* 0x0000001706047227 */ /* 0x000fe200078e00ff */
[----:B------:R-:W-:-:S03]  /*11b0*/  ISETP.GT.U32.AND P2, PT, R2, R17, PT ;  /* 0x000000110200720c */ /* 0x000fc60003f44070 */
[----:B------:R-:W-:Y:S02]  /*11c0*/  @!P5 IMAD.IADD R19, R19, 0x1, -R2 ;  /* 0x000000011313d824 */ /* 0x000fe400078e0a02 */
[----:B------:R-:W-:Y:S02]  /*11d0*/  IMAD.MOV R4, RZ, RZ, -R4 ;  /* 0x000000ffff047224 */ /* 0x000fe400078e0a04 */
[----:B------:R-:W-:Y:S01]  /*11e0*/  @!P6 IMAD.IADD R15, R15, 0x1, -R2 ;  /* 0x000000010f0fe824 */ /* 0x000fe200078e0a02 */
[C---:B------:R-:W-:Y:S01]  /*11f0*/  ISETP.GT.U32.AND P6, PT, R2.reuse, R21, PT ;  /* 0x000000150200720c */ /* 0x040fe20003fc4070 */
[----:B------:R-:W-:Y:S01]  /*1200*/  @!P3 IMAD.MOV R11, RZ, RZ, -R11 ;  /* 0x000000ffff0bb224 */ /* 0x000fe200078e0a0b */
[C---:B------:R-:W-:Y:S01]  /*1210*/  ISETP.GT.U32.AND P5, PT, R2.reuse, R19, PT ;  /* 0x000000130200720c */ /* 0x040fe20003fa4070 */
[----:B------:R-:W-:Y:S01]  /*1220*/  IMAD R23, R2, R4, R23 ;  /* 0x0000000402177224 */ /* 0x000fe200078e0217 */
[----:B------:R-:W-:Y:S01]  /*1230*/  ISETP.GE.AND P3, PT, R10, RZ, PT ;  /* 0x000000ff0a00720c */ /* 0x000fe20003f66270 */
[----:B------:R-:W-:Y:S01]  /*1240*/  IMAD.HI.U32 R4, R6, R25, RZ ;  /* 0x0000001906047227 */ /* 0x000fe200078e00ff */
[----:B------:R-:W-:-:S03]  /*1250*/  LOP3.LUT R10, R14, 0x28, RZ, 0xfc, !PT ;  /* 0x000000280e0a7812 */ /* 0x000fc600078efcff */
[----:B------:R-:W-:Y:S01]  /*1260*/  @!P2 IMAD.IADD R17, R17, 0x1, -R2 ;  /* 0x000000011111a824 */ /* 0x000fe200078e0a02 */
[----:B------:R-:W-:Y:S01]  /*1270*/  ISETP.GT.U32.AND P2, PT, R2, R23, PT ;  /* 0x000000170200720c */ /* 0x000fe20003f44070 */
[----:B------:R-:W-:Y:S01]  /*1280*/  IMAD.MOV R4, RZ, RZ, -R4 ;  /* 0x000000ffff047224 */ /* 0x000fe200078e0a04 */
[----:B------:R-:W-:Y:S01]  /*1290*/  IABS R27, R10 ;  /* 0x0000000a001b7213 */ /* 0x000fe20000000000 */
[--C-:B------:R-:W-:Y:S01]  /*12a0*/  @!P6 IMAD.IADD R21, R21, 0x1, -R2.reuse ;  /* 0x000000011515e824 */ /* 0x100fe200078e0a02 */
[----:B------:R-:W-:Y:S01]  /*12b0*/  ISETP.GE.AND P6, PT, R8, RZ, PT ;  /* 0x000000ff0800720c */ /* 0x000fe20003fc6270 */
[--C-:B------:R-:W-:Y:S01]  /*12c0*/  @!P5 IMAD.IADD R19, R19, 0x1, -R2.reuse ;  /* 0x000000011313d824 */ /* 0x100fe200078e0a02 */
[----:B------:R-:W-:Y:S01]  /*12d0*/  ISETP.GE.AND P5, PT, R10, RZ, PT ;  /* 0x000000ff0a00720c */ /* 0x000fe20003fa6270 */
[----:B------:R-:W-:Y:S01]  /*12e0*/  IMAD R25, R2, R4, R25 ;  /* 0x0000000402197224 */ /* 0x000fe200078e0219 */
[----:B------:R-:W-:Y:S01]  /*12f0*/  LOP3.LUT R10, R14, 0x24, RZ, 0xfc, !PT ;  /* 0x000000240e0a7812 */ /* 0x000fe200078efcff */
[----:B------:R-:W-:Y:S01]  /*1300*/  @!P4 IMAD.MOV R17, RZ, RZ, -R17 ;  /* 0x000000ffff11c224 */ /* 0x000fe200078e0a11 */
[C---:B------:R-:W-:Y:S01]  /*1310*/  ISETP.GT.U32.AND P4, PT, R2.reuse, R21, PT ;  /* 0x000000150200720c */ /* 0x040fe20003f84070 */
[----:B------:R-:W-:Y:S01]  /*1320*/  @!P3 IMAD.MOV R19, RZ, RZ, -R19 ;  /* 0x000000ffff13b224 */ /* 0x000fe200078e0a13 */
[----:B------:R-:W-:Y:S01]  /*1330*/  ISETP.GT.U32.AND P3, PT, R2, R25, PT ;  /* 0x000000190200720c */ /* 0x000fe20003f64070 */
[----:B------:R-:W-:Y:S01]  /*1340*/  @!P0 IMAD.MOV R13, RZ, RZ, -R13 ;  /* 0x000000ffff0d8224 */ /* 0x000fe200078e0a0d */
[----:B------:R-:W-:Y:S01]  /*1350*/  ISETP.GE.AND P0, PT, R12, RZ, PT ;  /* 0x000000ff0c00720c */ /* 0x000fe20003f06270 */
[----:B------:R-:W-:Y:S01]  /*1360*/  @!P2 IMAD.IADD R23, R23, 0x1, -R2 ;  /* 0x000000011717a824 */ /* 0x000fe200078e0a02 */
[----:B------:R-:W-:Y:S01]  /*1370*/  LOP3.LUT R8, R14, 0x26, RZ, 0xfc, !PT ;  /* 0x000000260e087812 */ /* 0x000fe200078efcff */
[----:B------:R-:W-:Y:S01]  /*1380*/  IMAD.HI.U32 R4, R6, R27, RZ ;  /* 0x0000001b06047227 */ /* 0x000fe200078e00ff */
[----:B------:R-:W-:-:S02]  /*1390*/  IABS R31, R10 ;  /* 0x0000000a001f7213 */ /* 0x000fc40000000000 */
[----:B------:R-:W-:Y:S01]  /*13a0*/  ISETP.GT.U32.AND P2, PT, R2, R23, PT ;  /* 0x000000170200720c */ /* 0x000fe20003f44070 */
[----:B------:R-:W-:Y:S01]  /*13b0*/  IMAD.MOV R4, RZ, RZ, -R4 ;  /* 0x000000ffff047224 */ /* 0x000fe200078e0a04 */
[----:B------:R-:W-:Y:S01]  /*13c0*/  IABS R29, R8 ;  /* 0x00000008001d7213 */ /* 0x000fe20000000000 */
[--C-:B------:R-:W-:Y:S01]  /*13d0*/  @!P4 IMAD.IADD R21, R21, 0x1, -R2.reuse ;  /* 0x000000011515c824 */ /* 0x100fe200078e0a02 */
[----:B------:R-:W-:Y:S01]  /*13e0*/  ISETP.GE.AND P4, PT, R8, RZ, PT ;  /* 0x000000ff0800720c */ /* 0x000fe20003f86270 */
[----:B------:R-:W-:Y:S01]  /*13f0*/  @!P3 IMAD.IADD R25, R25, 0x1, -R2 ;  /* 0x000000011919b824 */ /* 0x000fe200078e0a02 */
[----:B------:R-:W-:Y:S01]  /*1400*/  LOP3.LUT R12, R14, 0x22, RZ, 0xfc, !PT ;  /* 0x000000220e0c7812 */ /* 0x000fe200078efcff */
[----:B------:R-:W-:Y:S01]  /*1410*/  IMAD R27, R2, R4, R27 ;  /* 0x00000004021b7224 */ /* 0x000fe200078e021b */
[----:B------:R-:W-:Y:S01]  /*1420*/  ISETP.GE.AND P3, PT, R10, RZ, PT ;  /* 0x000000ff0a00720c */ /* 0x000fe20003f66270 */
[----:B------:R-:W-:Y:S01]  /*1430*/  @!P0 IMAD.MOV R21, RZ, RZ, -R21 ;  /* 0x000000ffff158224 */ /* 0x000fe200078e0a15 */
[----:B------:R-:W-:Y:S01]  /*1440*/  ISETP.GT.U32.AND P0, PT, R2, R25, PT ;  /* 0x000000190200720c */ /* 0x000fe20003f04070 */
[----:B------:R-:W-:Y:S01]  /*1450*/  IMAD.HI.U32 R8, R6, R31, RZ ;  /* 0x0000001f06087227 */ /* 0x000fe200078e00ff */
[----:B------:R-:W-:-:S03]  /*1460*/  IABS R33, R12 ;  /* 0x0000000c00217213 */ /* 0x000fc60000000000 */
[----:B------:R-:W-:Y:S01]  /*1470*/  @!P2 IMAD.IADD R23, R23, 0x1, -R2 ;  /* 0x000000011717a824 */ /* 0x000fe200078e0a02 */
[----:B------:R-:W-:Y:S01]  /*1480*/  ISETP.GT.U32.AND P2, PT, R2, R27, PT ;  /* 0x0000001b0200720c */ /* 0x000fe20003f44070 */
[----:B------:R-:W-:Y:S02]  /*1490*/  IMAD.MOV R8, RZ, RZ, -R8 ;  /* 0x000000ffff087224 */ /* 0x000fe400078e0a08 */
[----:B------:R-:W-:-:S04]  /*14a0*/  IMAD.HI.U32 R4, R6, R29, RZ ;  /* 0x0000001d06047227 */ /* 0x000fc800078e00ff */
[C---:B------:R-:W-:Y:S02]  /*14b0*/  IMAD R31, R2.reuse, R8, R31 ;  /* 0x00000008021f7224 */ /* 0x040fe400078e021f */
[----:B------:R-:W-:Y:S02]  /*14c0*/  @!P0 IMAD.IADD R25, R25, 0x1, -R2 ;  /* 0x0000000119198824 */ /* 0x000fe400078e0a02 */
[----:B------:R-:W-:Y:S02]  /*14d0*/  IMAD.MOV R4, RZ, RZ, -R4 ;  /* 0x000000ffff047224 */ /* 0x000fe400078e0a04 */
[----:B------:R-:W-:Y:S02]  /*14e0*/  @!P2 IMAD.IADD R27, R27, 0x1, -R2 ;  /* 0x000000011b1ba824 */ /* 0x000fe400078e0a02 */
[----:B------:R-:W-:Y:S01]  /*14f0*/  @!P6 IMAD.MOV R25, RZ, RZ, -R25 ;  /* 0x000000ffff19e224 */ /* 0x000fe200078e0a19 */
[C---:B------:R-:W-:Y:S01]  /*1500*/  ISETP.GT.U32.AND P6, PT, R2.reuse, R31, PT ;  /* 0x0000001f0200720c */ /* 0x040fe20003fc4070 */
[C---:B------:R-:W-:Y:S01]  /*1510*/  IMAD R29, R2.reuse, R4, R29 ;  /* 0x00000004021d7224 */ /* 0x040fe200078e021d */
[----:B------:R-:W-:Y:S01]  /*1520*/  ISETP.GT.U32.AND P2, PT, R2, R27, PT ;  /* 0x0000001b0200720c */ /* 0x000fe20003f44070 */
[----:B------:R-:W-:Y:S01]  /*1530*/  IMAD.HI.U32 R10, R6, R33, RZ ;  /* 0x00000021060a7227 */ /* 0x000fe200078e00ff */
[----:B------:R-:W-:-:S02]  /*1540*/  LOP3.LUT R4, R14, 0x20, RZ, 0xfc, !PT ;  /* 0x000000200e047812 */ /* 0x000fc400078efcff */
[----:B------:R-:W-:Y:S01]  /*1550*/  ISETP.GT.U32.AND P0, PT, R2, R29, PT ;  /* 0x0000001d0200720c */ /* 0x000fe20003f04070 */
[----:B------:R-:W-:Y:S01]  /*1560*/  IMAD.MOV R10, RZ, RZ, -R10 ;  /* 0x000000ffff0a7224 */ /* 0x000fe200078e0a0a */
[----:B------:R-:W-:Y:S01]  /*1570*/  IABS R35, R4 ;  /* 0x0000000400237213 */ /* 0x000fe20000000000 */
[----:B------:R-:W-:Y:S01]  /*1580*/  @!P1 IMAD.MOV R15, RZ, RZ, -R15 ;  /* 0x000000ffff0f9224 */ /* 0x000fe200078e0a0f */
[----:B------:R-:W-:Y:S01]  /*1590*/  ISETP.GE.AND P1, PT, R16, RZ, PT ;  /* 0x000000ff1000720c */ /* 0x000fe20003f26270 */
[----:B------:R-:W-:Y:S01]  /*15a0*/  IMAD R33, R2, R10, R33 ;  /* 0x0000000a02217224 */ /* 0x000fe200078e0221 */
[----:B------:R-:W-:Y:S01]  /*15b0*/  LOP3.LUT R16, R14, 0x1e, RZ, 0xfc, !PT ;  /* 0x0000001e0e107812 */ /* 0x000fe200078efcff */
[--C-:B------:R-:W-:Y:S02]  /*15c0*/  @!P6 IMAD.IADD R31, R31, 0x1, -R2.reuse ;  /* 0x000000011f1fe824 */ /* 0x100fe400078e0a02 */
[----:B------:R-:W-:Y:S01]  /*15d0*/  @!P2 IMAD.IADD R27, R27, 0x1, -R2 ;  /* 0x000000011b1ba824 */ /* 0x000fe200078e0a02 */
[----:B------:R-:W-:Y:S01]  /*15e0*/  ISETP.GE.AND P2, PT, R4, RZ, PT ;  /* 0x000000ff0400720c */ /* 0x000fe20003f46270 */
        /* <DEDUP_REMOVED lines=8> */
[----:B------:R-:W-:Y:S01]  /*1670*/  @!P6 IMAD.IADD R31, R31, 0x1, -R2 ;  /* 0x000000011f1fe824 */ /* 0x000fe200078e0a02 */
[C---:B------:R-:W-:Y:S01]  /*1680*/  ISETP.GT.U32.AND P6, PT, R2.reuse, R35, PT ;  /* 0x000000230200720c */ /* 0x040fe20003fc4070 */
[----:B------:R-:W-:Y:S02]  /*1690*/  IMAD.MOV R10, RZ, RZ, -R10 ;  /* 0x000000ffff0a7224 */ /* 0x000fe400078e0a0a */
[----:B------:R-:W-:Y:S01]  /*16a0*/  @!P5 IMAD.MOV R27, RZ, RZ, -R27 ;  /* 0x000000ffff1bd224 */ /* 0x000fe200078e0a1b */
[C---:B------:R-:W-:Y:S01]  /*16b0*/  ISETP.GT.U32.AND P5, PT, R2.reuse, R33, PT ;  /* 0x000000210200720c */ /* 0x040fe20003fa4070 */
[----:B------:R-:W-:Y:S01]  /*16c0*/  IMAD R39, R2, R10, R39 ;  /* 0x0000000a02277224 */ /* 0x000fe200078e0227 */
[----:B------:R-:W-:Y:S01]  /*16d0*/  LOP3.LUT R10, R14, 0x18, RZ, 0xfc, !PT ;  /* 0x000000180e0a7812 */ /* 0x000fe200078efcff */
[----:B------:R-:W-:-:S03]  /*16e0*/  IMAD.HI.U32 R8, R6, R37, RZ ;  /* 0x0000002506087227 */ /* 0x000fc600078e00ff */
[----:B------:R-:W-:Y:S01]  /*16f0*/  IABS R43, R10 ;  /* 0x0000000a002b7213 */ /* 0x000fe20000000000 */
[--C-:B------:R-:W-:Y:S01]  /*1700*/  @!P0 IMAD.IADD R29, R29, 0x1, -R2.reuse ;  /* 0x000000011d1d8824 */ /* 0x100fe200078e0a02 */
[----:B------:R-:W-:Y:S01]  /*1710*/  ISETP.GE.AND P0, PT, R16, RZ, PT ;  /* 0x000000ff1000720c */ /* 0x000fe20003f06270 */
[----:B------:R-:W-:Y:S01]  /*1720*/  @!P6 IMAD.IADD R35, R35, 0x1, -R2 ;  /* 0x000000012323e824 */ /* 0x000fe200078e0a02 */
[----:B------:R-:W-:Y:S01]  /*1730*/  LOP3.LUT R16, R14, 0x14, RZ, 0xfc, !PT ;  /* 0x000000140e107812 */ /* 0x000fe200078efcff */
[----:B------:R-:W-:Y:S02]  /*1740*/  IMAD.MOV R8, RZ, RZ, -R8 ;  /* 0x000000ffff087224 */ /* 0x000fe400078e0a08 */
[----:B------:R-:W-:Y:S01]  /*1750*/  @!P4 IMAD.MOV R29, RZ, RZ, -R29 ;  /* 0x000000ffff1dc224 */ /* 0x000fe200078e0a1d */
[----:B------:R-:W-:Y:S01]  /*1760*/  ISETP.GT.U32.AND P4, PT, R2, R35, PT ;  /* 0x000000230200720c */ /* 0x000fe20003f84070 */
[----:B------:R-:W-:Y:S01]  /*1770*/  @!P1 IMAD.MOV R23, RZ, RZ, -R23 ;  /* 0x000000ffff179224 */ /* 0x000fe200078e0a17 */
[----:B------:R-:W-:Y:S01]  /*1780*/  ISETP.GE.AND P1, PT, R12, RZ, PT ;  /* 0x000000ff0c00720c */ /* 0x000fe20003f26270 */
[----:B------:R-:W-:Y:S01]  /*1790*/  IMAD R37, R2, R8, R37 ;  /* 0x0000000802257224 */ /* 0x000fe200078e0225 */
[----:B------:R-:W-:Y:S01]  /*17a0*/  IABS R47, R16 ;  /* 0x00000010002f7213 */ /* 0x000fe20000000000 */
[----:B------:R-:W-:-:S04]  /*17b0*/  IMAD.HI.U32 R4, R6, R43, RZ ;  /* 0x0000002b06047227 */ /* 0x000fc800078e00ff */
[----:B------:R-:W-:-:S04]  /*17c0*/  IMAD.HI.U32 R12, R6, R41, RZ ;  /* 0x00000029060c7227 */ /* 0x000fc800078e00ff */
[----:B------:R-:W-:Y:S01]  /*17d0*/  @!P5 IMAD.IADD R33, R33, 0x1, -R2 ;  /* 0x000000012121d824 */ /* 0x000fe200078e0a02 */
[C---:B------:R-:W-:Y:S01]  /*17e0*/  ISETP.GT.U32.AND P5, PT, R2.reuse, R37, PT ;  /* 0x000000250200720c */ /* 0x040fe20003fa4070 */
[----:B------:R-:W-:Y:S02]  /*17f0*/  IMAD.MOV R4, RZ, RZ, -R4 ;  /* 0x000000ffff047224 */ /* 0x000fe400078e0a04 */
[----:B------:R-:W-:Y:S01]  /*1800*/  IMAD.MOV R12, RZ, RZ, -R12 ;  /* 0x000000ffff0c7224 */ /* 0x000fe200078e0a0c */
[C---:B------:R-:W-:Y:S01]  /*1810*/  ISETP.GT.U32.AND P6, PT, R2.reuse, R33, PT ;  /* 0x000000210200720c */ /* 0x040fe20003fc4070 */
[C---:B------:R-:W-:Y:S02]  /*1820*/  IMAD R43, R2.reuse, R4, R43 ;  /* 0x00000004022b7224 */ /* 0x040fe400078e022b */
[----:B------:R-:W-:Y:S01]  /*1830*/  IMAD R41, R2, R12, R41 ;  /* 0x0000000c02297224 */ /* 0x000fe200078e0229 */
[----:B------:R-:W-:Y:S01]  /*1840*/  LOP3.LUT R12, R14, 0x16, RZ, 0xfc, !PT ;  /* 0x000000160e0c7812 */ /* 0x000fe200078efcff */
[--C-:B------:R-:W-:Y:S01]  /*1850*/  @!P4 IMAD.IADD R35, R35, 0x1, -R2.reuse ;  /* 0x000000012323c824 */ /* 0x100fe200078e0a02 */
[C---:B------:R-:W-:Y:S01]  /*1860*/  ISETP.GT.U32.AND P4, PT, R2.reuse, R43, PT ;  /* 0x0000002b0200720c */ /* 0x040fe20003f84070 */
[----:B------:R-:W-:Y:S01]  /*1870*/  @!P3 IMAD.MOV R31, RZ, RZ, -R31 ;  /* 0x000000ffff1fb224 */ /* 0x000fe200078e0a1f */
[----:B------:R-:W-:Y:S01]  /*1880*/  IABS R45, R12 ;  /* 0x0000000c002d7213 */ /* 0x000fe20000000000 */
[----:B------:R-:W-:Y:S01]  /*1890*/  @!P5 IMAD.IADD R37, R37, 0x1, -R2 ;  /* 0x000000012525d824 */ /* 0x000fe200078e0a02 */
[----:B------:R-:W-:Y:S01]  /*18a0*/  ISETP.GT.U32.AND P3, PT, R2, R39, PT ;  /* 0x000000270200720c */ /* 0x000fe20003f64070 */
[----:B------:R-:W-:-:S02]  /*18b0*/  @!P2 IMAD.MOV R35, RZ, RZ, -R35 ;  /* 0x000000ffff23a224 */ /* 0x000fc400078e0a23 */
[----:B------:R-:W-:Y:S01]  /*18c0*/  IMAD.HI.U32 R8, R6, R45, RZ ;  /* 0x0000002d06087227 */ /* 0x000fe200078e00ff */
[----:B------:R-:W-:-:S03]  /*18d0*/  ISETP.GT.U32.AND P5, PT, R2, R37, PT ;  /* 0x000000250200720c */ /* 0x000fc60003fa4070 */
[----:B------:R-:W-:Y:S02]  /*18e0*/  IMAD.MOV R8, RZ, RZ, -R8 ;  /* 0x000000ffff087224 */ /* 0x000fe400078e0a08 */
[--C-:B------:R-:W-:Y:S02]  /*18f0*/  @!P4 IMAD.IADD R43, R43, 0x1, -R2.reuse ;  /* 0x000000012b2bc824 */ /* 0x100fe400078e0a02 */
[C---:B------:R-:W-:Y:S02]  /*1900*/  IMAD R45, R2.reuse, R8, R45 ;  /* 0x00000008022d7224 */ /* 0x040fe400078e022d */
[--C-:B------:R-:W-:Y:S01]  /*1910*/  @!P3 IMAD.IADD R39, R39, 0x1, -R2.reuse ;  /* 0x000000012727b824 */ /* 0x100fe200078e0a02 */
[----:B------:R-:W-:Y:S01]  /*1920*/  ISETP.GT.U32.AND P2, PT, R2, R43, PT ;  /* 0x0000002b0200720c */ /* 0x000fe20003f44070 */
[----:B------:R-:W-:Y:S01]  /*1930*/  IMAD.HI.U32 R8, R6, R49, RZ ;  /* 0x0000003106087227 */ /* 0x000fe200078e00ff */
[C---:B------:R-:W-:Y:S02]  /*1940*/  ISETP.GT.U32.AND P3, PT, R2.reuse, R45, PT ;  /* 0x0000002d0200720c */ /* 0x040fe40003f64070 */
[C---:B------:R-:W-:Y:S01]  /*1950*/  ISETP.GT.U32.AND P4, PT, R2.reuse, R39, PT ;  /* 0x000000270200720c */ /* 0x040fe20003f84070 */
[--C-:B------:R-:W-:Y:S01]  /*1960*/  @!P6 IMAD.IADD R33, R33, 0x1, -R2.reuse ;  /* 0x000000012121e824 */ /* 0x100fe200078e0a02 */
[----:B------:R-:W-:Y:S01]  /*1970*/  ISETP.GT.U32.AND P6, PT, R2, R41, PT ;  /* 0x000000290200720c */ /* 0x000fe20003fc4070 */
[----:B------:R-:W-:Y:S01]  /*1980*/  @!P5 IMAD.IADD R37, R37, 0x1, -R2 ;  /* 0x000000012525d824 */ /* 0x000fe200078e0a02 */
[----:B------:R-:W-:Y:S01]  /*1990*/  ISETP.GE.AND P5, PT, R18, RZ, PT ;  /* 0x000000ff1200720c */ /* 0x000fe20003fa6270 */
[----:B------:R-:W-:Y:S01]  /*19a0*/  IMAD.MOV R8, RZ, RZ, -R8 ;  /* 0x000000ffff087224 */ /* 0x000fe200078e0a08 */
[----:B------:R-:W-:Y:S01]  /*19b0*/  LOP3.LUT R18, R14, 0x10, RZ, 0xfc, !PT ;  /* 0x000000100e127812 */ /* 0x000fe200078efcff */
[----:B------:R-:W-:-:S03]  /*19c0*/  IMAD.HI.U32 R4, R6, R47, RZ ;  /* 0x0000002f06047227 */ /* 0x000fc600078e00ff */
[----:B------:R-:W-:Y:S01]  /*19d0*/  IABS R53, R18 ;  /* 0x0000001200357213 */ /* 0x000fe20000000000 */
[C---:B------:R-:W-:Y:S02]  /*19e0*/  IMAD R49, R2.reuse, R8, R49 ;  /* 0x0000000802317224 */ /* 0x040fe400078e0231 */
[----:B------:R-:W-:Y:S02]  /*19f0*/  IMAD.MOV R4, RZ, RZ, -R4 ;  /* 0x000000ffff047224 */ /* 0x000fe400078e0a04 */
[--C-:B------:R-:W-:Y:S01]  /*1a00*/  @!P2 IMAD.IADD R43, R43, 0x1, -R2.reuse ;  /* 0x000000012b2ba824 */ /* 0x100fe200078e0a02 */
[C---:B------:R-:W-:Y:S01]  /*1a10*/  ISETP.GT.U32.AND P2, PT, R2.reuse, R49, PT ;  /* 0x000000310200720c */ /* 0x040fe20003f44070 */
[----:B------:R-:W-:Y:S02]  /*1a20*/  @!P3 IMAD.IADD R45, R45, 0x1, -R2 ;  /* 0x000000012d2db824 */ /* 0x000fe400078e0a02 */
[----:B------:R-:W-:Y:S02]  /*1a30*/  IMAD R47, R2, R4, R47 ;  /* 0x00000004022f7224 */ /* 0x000fe400078e022f */
[----:B------:R-:W-:Y:S01]  /*1a40*/  IMAD.HI.U32 R4, R6, R53, RZ ;  /* 0x0000003506047227 */ /* 0x000fe200078e00ff */
[----:B------:R-:W-:-:S03]  /*1a50*/  ISETP.GT.U32.AND P3, PT, R2, R45, PT ;  /* 0x0000002d0200720c */ /* 0x000fc60003f64070 */
[----:B------:R-:W-:Y:S01]  /*1a60*/  @!P6 IMAD.IADD R41, R41, 0x1, -R2 ;  /* 0x000000012929e824 */ /* 0x000fe200078e0a02 */
[----:B------:R-:W-:Y:S01]  /*1a70*/  ISETP.GE.AND P6, PT, R20, RZ, PT ;  /* 0x000000ff1400720c */ /* 0x000fe20003fc6270 */
[----:B------:R-:W-:Y:S01]  /*1a80*/  IMAD.MOV R8, RZ, RZ, -R4 ;  /* 0x000000ffff087224 */ /* 0x000fe200078e0a04 */
[----:B------:R-:W-:Y:S01]  /*1a90*/  LOP3.LUT R20, R14, 0xe, RZ, 0xfc, !PT ;  /* 0x0000000e0e147812 */ /* 0x000fe200078efcff */
[--C-:B------:R-:W-:Y:S02]  /*1aa0*/  @!P2 IMAD.IADD R49, R49, 0x1, -R2.reuse ;  /* 0x000000013131a824 */ /* 0x100fe400078e0a02 */
[C---:B------:R-:W-:Y:S01]  /*1ab0*/  IMAD R53, R2.reuse, R8, R53 ;  /* 0x0000000802357224 */ /* 0x040fe200078e0235 */
[----:B------:R-:W-:Y:S01]  /*1ac0*/  IABS R55, R20 ;  /* 0x0000001400377213 */ /* 0x000fe20000000000 */
[--C-:B------:R-:W-:Y:S01]  /*1ad0*/  @!P4 IMAD.IADD R39, R39, 0x1, -R2.reuse ;  /* 0x000000012727c824 */ /* 0x100fe200078e0a02 */
[C---:B------:R-:W-:Y:S01]  /*1ae0*/  ISETP.GT.U32.AND P4, PT, R2.reuse, R47, PT ;  /* 0x0000002f0200720c */ /* 0x040fe20003f84070 */
[----:B------:R-:W-:Y:S01]  /*1af0*/  @!P3 IMAD.IADD R45, R45, 0x1, -R2 ;  /* 0x000000012d2db824 */ /* 0x000fe200078e0a02 */
[----:B------:R-:W-:Y:S01]  /*1b00*/  ISETP.GT.U32.AND P2, PT, R2, R53, PT ;  /* 0x000000350200720c */ /* 0x000fe20003f44070 */
[----:B------:R-:W-:Y:S01]  /*1b10*/  IMAD.HI.U32 R4, R6, R55, RZ ;  /* 0x0000003706047227 */ /* 0x000fe200078e00ff */
[----:B------:R-:W-:-:S02]  /*1b20*/  ISETP.GE.AND P3, PT, R12, RZ, PT ;  /* 0x000000ff0c00720c */ /* 0x000fc40003f66270 */
[----:B------:R-:W-:Y:S01]  /*1b30*/  LOP3.LUT R12, R14, 0xc, RZ, 0xfc, !PT ;  /* 0x0000000c0e0c7812 */ /* 0x000fe200078efcff */
[----:B------:R-:W-:Y:S02]  /*1b40*/  IMAD.MOV R4, RZ, RZ, -R4 ;  /* 0x000000ffff047224 */ /* 0x000fe400078e0a04 */
[----:B------:R-:W-:Y:S01]  /*1b50*/  @!P1 IMAD.MOV R33, RZ, RZ, -R33 ;  /* 0x000000ffff219224 */ /* 0x000fe200078e0a21 */
[----:B------:R-:W-:Y:S01]  /*1b60*/  IABS R57, R12 ;  /* 0x0000000c00397213 */ /* 0x000fe20000000000 */
[C---:B------:R-:W-:Y:S01]  /*1b70*/  IMAD R55, R2.reuse, R4, R55 ;  /* 0x0000000402377224 */ /* 0x040fe200078e0237 */
[----:B------:R-:W-:Y:S01]  /*1b80*/  ISETP.GT.U32.AND P1, PT, R2, R41, PT ;  /* 0x000000290200720c */ /* 0x000fe20003f24070 */
[--C-:B------:R-:W-:Y:S01]  /*1b90*/  @!P4 IMAD.IADD R47, R47, 0x1, -R2.reuse ;  /* 0x000000012f2fc824 */ /* 0x100fe200078e0a02 */
[----:B------:R-:W-:Y:S01]  /*1ba0*/  ISETP.GE.AND P4, PT, R16, RZ, PT ;  /* 0x000000ff1000720c */ /* 0x000fe20003f86270 */
[----:B------:R-:W-:Y:S01]  /*1bb0*/  @!P2 IMAD.IADD R53, R53, 0x1, -R2 ;  /* 0x000000013535a824 */ /* 0x000fe200078e0a02 */
[----:B------:R-:W-:Y:S01]  /*1bc0*/  ISETP.GT.U32.AND P2, PT, R2, R55, PT ;  /* 0x000000370200720c */ /* 0x000fe20003f44070 */
[----:B------:R-:W-:Y:S01]  /*1bd0*/  IMAD.HI.U32 R4, R6, R57, RZ ;  /* 0x0000003906047227 */ /* 0x000fe200078e00ff */
[----:B------:R-:W-:-:S03]  /*1be0*/  LOP3.LUT R16, R14, 0xa, RZ, 0xfc, !PT ;  /* 0x0000000a0e107812 */ /* 0x000fc600078efcff */
[----:B------:R-:W-:Y:S01]  /*1bf0*/  IMAD.MOV R4, RZ, RZ, -R4 ;  /* 0x000000ffff047224 */ /* 0x000fe200078e0a04 */
[----:B------:R-:W-:Y:S01]  /*1c00*/  IABS R59, R16 ;  /* 0x00000010003b7213 */ /* 0x000fe20000000000 */
[----:B------:R-:W-:Y:S01]  /*1c10*/  @!P0 IMAD.MOV R37, RZ, RZ, -R37 ;  /* 0x000000ffff258224 */ /* 0x000fe200078e0a25 */
[C---:B------:R-:W-:Y:S01]  /*1c20*/  ISETP.GT.U32.AND P0, PT, R2.reuse, R47, PT ;  /* 0x0000002f0200720c */ /* 0x040fe20003f04070 */
[----:B------:R-:W-:Y:S02]  /*1c30*/  IMAD R57, R2, R4, R57 ;  /* 0x0000000402397224 */ /* 0x000fe400078e0239 */
[----:B------:R-:W-:-:S04]  /*1c40*/  IMAD.HI.U32 R4, R6, R61, RZ ;  /* 0x0000003d06047227 */ /* 0x000fc800078e00ff */
[----:B------:R-:W-:Y:S01]  /*1c50*/  @!P2 IMAD.IADD R55, R55, 0x1, -R2 ;  /* 0x000000013737a824 */ /* 0x000fe200078e0a02 */
[----:B------:R-:W-:Y:S01]  /*1c60*/  ISETP.GT.U32.AND P2, PT, R2, R57, PT ;  /* 0x000000390200720c */ /* 0x000fe20003f44070 */
[----:B------:R-:W-:-:S04]  /*1c70*/  IMAD.HI.U32 R8, R6, R59, RZ ;  /* 0x0000003b06087227 */ /* 0x000fc800078e00ff */
[----:B------:R-:W-:Y:S02]  /*1c80*/  IMAD.MOV R4, RZ, RZ, -R4 ;  /* 0x000000ffff047224 */ /* 0x000fe400078e0a04 */
[----:B------:R-:W-:Y:S01]  /*1c90*/  @!P1 IMAD.IADD R41, R41, 0x1, -R2 ;  /* 0x0000000129299824 */ /* 0x000fe200078e0a02 */
[----:B------:R-:W-:Y:S01]  /*1ca0*/  ISETP.GE.AND P1, PT, R10, RZ, PT ;  /* 0x000000ff0a00720c */ /* 0x000fe20003f26270 */
[----:B------:R-:W-:Y:S01]  /*1cb0*/  @!P5 IMAD.MOV R39, RZ, RZ, -R39 ;  /* 0x000000ffff27d224 */ /* 0x000fe200078e0a27 */
[C---:B------:R-:W-:Y:S01]  /*1cc0*/  ISETP.GT.U32.AND P5, PT, R2.reuse, R53, PT ;  /* 0x000000350200720c */ /* 0x040fe20003fa4070 */
[----:B------:R-:W-:Y:S02]  /*1cd0*/  IMAD.MOV R8, RZ, RZ, -R8 ;  /* 0x000000ffff087224 */ /* 0x000fe400078e0a08 */
[----:B------:R-:W-:Y:S02]  /*1ce0*/  IMAD R61, R2, R4, R61 ;  /* 0x00000004023d7224 */ /* 0x000fe400078e023d */
[----:B------:R-:W-:-:S04]  /*1cf0*/  IMAD.HI.U32 R4, R6, R69, RZ ;  /* 0x0000004506047227 */ /* 0x000fc800078e00ff */
[----:B------:R-:W-:Y:S01]  /*1d00*/  @!P2 IMAD.IADD R57, R57, 0x1, -R2 ;  /* 0x000000013939a824 */ /* 0x000fe200078e0a02 */
[C---:B------:R-:W-:Y:S01]  /*1d10*/  ISETP.GT.U32.AND P2, PT, R2.reuse, R49, PT ;  /* 0x000000310200720c */ /* 0x040fe20003f44070 */
[----:B------:R-:W-:Y:S02]  /*1d20*/  IMAD R59, R2, R8, R59 ;  /* 0x00000008023b7224 */ /* 0x000fe400078e023b */
[----:B------:R-:W-:-:S04]  /*1d30*/  IMAD.HI.U32 R8, R6, R63, RZ ;  /* 0x0000003f06087227 */ /* 0x000fc800078e00ff */
[----:B------:R-:W-:Y:S02]  /*1d40*/  IMAD.MOV R4, RZ, RZ, -R4 ;  /* 0x000000ffff047224 */ /* 0x000fe400078e0a04 */
[----:B------:R-:W-:Y:S01]  /*1d50*/  @!P6 IMAD.MOV R41, RZ, RZ, -R41 ;  /* 0x000000ffff29e224 */ /* 0x000fe200078e0a29 */
[----:B------:R-:W-:Y:S01]  /*1d60*/  ISETP.GT.U32.AND P6, PT, R2, R55, PT ;  /* 0x000000370200720c */ /* 0x000fe20003fc4070 */
[----:B------:R-:W-:-:S04]  /*1d70*/  IMAD.HI.U32 R10, R6, R65, RZ ;  /* 0x00000041060a7227 */ /* 0x000fc800078e00ff */
[----:B------:R-:W-:Y:S02]  /*1d80*/  IMAD.MOV R8, RZ, RZ, -R8 ;  /* 0x000000ffff087224 */ /* 0x000fe400078e0a08 */
[C---:B------:R-:W-:Y:S01]  /*1d90*/  IMAD R69, R2.reuse, R4, R69 ;  /* 0x0000000402457224 */ /* 0x040fe200078e0245 */
[----:B------:R-:W-:Y:S01]  /*1da0*/  LOP3.LUT R4, RZ, R51, RZ, 0x33, !PT ;  /* 0x00000033ff047212 */ /* 0x000fe200078e33ff */
[----:B------:R-:W-:Y:S01]  /*1db0*/  @!P1 IMAD.MOV R43, RZ, RZ, -R43 ;  /* 0x000000ffff2b9224 */ /* 0x000fe200078e0a2b */
[C---:B------:R-:W-:Y:S01]  /*1dc0*/  ISETP.GT.U32.AND P1, PT, R2.reuse, R57, PT ;  /* 0x000000390200720c */ /* 0x040fe20003f24070 */
[----:B------:R-:W-:Y:S01]  /*1dd0*/  @!P3 IMAD.MOV R45, RZ, RZ, -R45 ;  /* 0x000000ffff2db224 */ /* 0x000fe200078e0a2d */
[C---:B------:R-:W-:Y:S01]  /*1de0*/  ISETP.GT.U32.AND P3, PT, R2.reuse, R59, PT ;  /* 0x0000003b0200720c */ /* 0x040fe20003f64070 */
[----:B------:R-:W-:Y:S01]  /*1df0*/  @!P0 IMAD.IADD R47, R47, 0x1, -R2 ;  /* 0x000000012f2f8824 */ /* 0x000fe200078e0a02 */
[----:B------:R-:W-:Y:S01]  /*1e00*/  ISETP.GT.U32.AND P0, PT, R2, R61, PT ;  /* 0x0000003d0200720c */ /* 0x000fe20003f04070 */
[----:B------:R-:W-:-:S02]  /*1e10*/  IMAD.MOV R10, RZ, RZ, -R10 ;  /* 0x000000ffff0a7224 */ /* 0x000fc400078e0a0a */
[C---:B------:R-:W-:Y:S02]  /*1e20*/  IMAD R63, R2.reuse, R8, R63 ;  /* 0x00000008023f7224 */ /* 0x040fe400078e023f */
[----:B------:R-:W-:Y:S01]  /*1e30*/  @!P5 IMAD.IADD R53, R53, 0x1, -R2 ;  /* 0x000000013535d824 */ /* 0x000fe200078e0a02 */
[----:B------:R-:W-:Y:S01]  /*1e40*/  ISETP.GT.U32.AND P5, PT, R2, R69, PT ;  /* 0x000000450200720c */ /* 0x000fe20003fa4070 */
[----:B------:R-:W-:-:S04]  /*1e50*/  IMAD.HI.U32 R6, R6, R67, RZ ;  /* 0x0000004306067227 */ /* 0x000fc800078e00ff */
[C---:B------:R-:W-:Y:S02]  /*1e60*/  IMAD R65, R2.reuse, R10, R65 ;  /* 0x0000000a02417224 */ /* 0x040fe400078e0241 */
[----:B------:R-:W-:Y:S01]  /*1e70*/  @!P2 IMAD.IADD R49, R49, 0x1, -R2 ;  /* 0x000000013131a824 */ /* 0x000fe200078e0a02 */
[C---:B------:R-:W-:Y:S01]  /*1e80*/  ISETP.GT.U32.AND P2, PT, R2.reuse, R63, PT ;  /* 0x0000003f0200720c */ /* 0x040fe20003f44070 */
[----:B------:R-:W-:Y:S02]  /*1e90*/  IMAD.MOV R6, RZ, RZ, -R6 ;  /* 0x000000ffff067224 */ /* 0x000fe400078e0a06 */
[--C-:B------:R-:W-:Y:S01]  /*1ea0*/  @!P6 IMAD.IADD R55, R55, 0x1, -R2.reuse ;  /* 0x000000013737e824 */ /* 0x100fe200078e0a02 */
[C---:B------:R-:W-:Y:S01]  /*1eb0*/  ISETP.GT.U32.AND P6, PT, R2.reuse, R65, PT ;  /* 0x000000410200720c */ /* 0x040fe20003fc4070 */
[----:B------:R-:W-:Y:S02]  /*1ec0*/  IMAD R67, R2, R6, R67 ;  /* 0x0000000602437224 */ /* 0x000fe400078e0243 */
[--C-:B------:R-:W-:Y:S01]  /*1ed0*/  @!P1 IMAD.IADD R57, R57, 0x1, -R2.reuse ;  /* 0x0000000139399824 */ /* 0x100fe200078e0a02 */
[----:B------:R-:W-:Y:S01]  /*1ee0*/  ISETP.GE.AND P1, PT, R22, RZ, PT ;  /* 0x000000ff1600720c */ /* 0x000fe20003f26270 */
[--C-:B------:R-:W-:Y:S01]  /*1ef0*/  @!P3 IMAD.IADD R59, R59, 0x1, -R2.reuse ;  /* 0x000000013b3bb824 */ /* 0x100fe200078e0a02 */
[----:B------:R-:W-:Y:S01]  /*1f00*/  ISETP.GE.AND P3, PT, R18, RZ, PT ;  /* 0x000000ff1200720c */ /* 0x000fe20003f66270 */
[--C-:B------:R-:W-:Y:S01]  /*1f10*/  @!P0 IMAD.IADD R61, R61, 0x1, -R2.reuse ;  /* 0x000000013d3d8824 */ /* 0x100fe200078e0a02 */
[----:B------:R-:W-:Y:S01]  /*1f20*/  ISETP.GE.AND P0, PT, R20, RZ, PT ;  /* 0x000000ff1400720c */ /* 0x000fe20003f06270 */
[--C-:B------:R-:W-:Y:S01]  /*1f30*/  @!P5 IMAD.IADD R69, R69, 0x1, -R2.reuse ;  /* 0x000000014545d824 */ /* 0x100fe200078e0a02 */
[----:B------:R-:W-:Y:S01]  /*1f40*/  ISETP.GT.U32.AND P5, PT, R2, R67, PT ;  /* 0x000000430200720c */ /* 0x000fe20003fa4070 */
[--C-:B------:R-:W-:Y:S01]  /*1f50*/  @!P2 IMAD.IADD R63, R63, 0x1, -R2.reuse ;  /* 0x000000013f3fa824 */ /* 0x100fe200078e0a02 */
[----:B------:R-:W-:Y:S01]  /*1f60*/  ISETP.GE.AND P2, PT, R12, RZ, PT ;  /* 0x000000ff0c00720c */ /* 0x000fe20003f46270 */
[--C-:B------:R-:W-:Y:S01]  /*1f70*/  @!P6 IMAD.IADD R65, R65, 0x1, -R2.reuse ;  /* 0x000000014141e824 */ /* 0x100fe200078e0a02 */
[C---:B------:R-:W-:Y:S01]  /*1f80*/  ISETP.GT.U32.AND P6, PT, R2.reuse, R69, PT ;  /* 0x000000450200720c */ /* 0x040fe20003fc4070 */
[----:B------:R-:W-:Y:S01]  /*1f90*/  @!P4 IMAD.MOV R47, RZ, RZ, -R47 ;  /* 0x000000ffff2fc224 */ /* 0x000fe200078e0a2f */
[C---:B------:R-:W-:Y:S01]  /*1fa0*/  ISETP.GT.U32.AND P4, PT, R2.reuse, R59, PT ;  /* 0x0000003b0200720c */ /* 0x040fe20003f84070 */
[----:B------:R-:W-:Y:S01]  /*1fb0*/  @!P1 IMAD.MOV R49, RZ, RZ, -R49 ;  /* 0x000000ffff319224 */ /* 0x000fe200078e0a31 */
[C---:B------:R-:W-:Y:S01]  /*1fc0*/  ISETP.GT.U32.AND P1, PT, R2.reuse, R61, PT ;  /* 0x0000003d0200720c */ /* 0x040fe20003f24070 */
[----:B------:R-:W-:Y:S01]  /*1fd0*/  @!P3 IMAD.MOV R53, RZ, RZ, -R53 ;  /* 0x000000ffff35b224 */ /* 0x000fe200078e0a35 */
[C---:B------:R-:W-:Y:S01]  /*1fe0*/  ISETP.GT.U32.AND P3, PT, R2.reuse, R63, PT ;  /* 0x0000003f0200720c */ /* 0x040fe20003f64070 */
[----:B------:R-:W-:Y:S01]  /*1ff0*/  @!P0 IMAD.MOV R55, RZ, RZ, -R55 ;  /* 0x000000ffff378224 */ /* 0x000fe200078e0a37 */
[----:B------:R-:W-:Y:S01]  /*2000*/  ISETP.GT.U32.AND P0, PT, R2, R65, PT ;  /* 0x000000410200720c */ /* 0x000fe20003f04070 */
[----:B------:R-:W-:Y:S01]  /*2010*/  @!P5 IMAD.IADD R67, R67, 0x1, -R2 ;  /* 0x000000014343d824 */ /* 0x000fe200078e0a02 */
[----:B------:R-:W-:Y:S01]  /*2020*/  ISETP.GE.AND P5, PT, R14, RZ, PT ;  /* 0x000000ff0e00720c */ /* 0x000fe20003fa6270 */
[----:B------:R-:W-:-:S02]  /*2030*/  @!P2 IMAD.MOV R57, RZ, RZ, -R57 ;  /* 0x000000ffff39a224 */ /* 0x000fc400078e0a39 */
[--C-:B------:R-:W-:Y:S01]  /*2040*/  @!P6 IMAD.IADD R69, R69, 0x1, -R2.reuse ;  /* 0x000000014545e824 */ /* 0x100fe200078e0a02 */
[----:B------:R-:W-:Y:S01]  /*2050*/  ISETP.GT.U32.AND P2, PT, R2, R67, PT ;  /* 0x000000430200720c */ /* 0x000fe20003f44070 */
[--C-:B------:R-:W-:Y:S01]  /*2060*/  @!P4 IMAD.IADD R59, R59, 0x1, -R2.reuse ;  /* 0x000000013b3bc824 */ /* 0x100fe200078e0a02 */
[----:B------:R-:W-:Y:S01]  /*2070*/  ISETP.GE.AND P4, PT, R16, RZ, PT ;  /* 0x000000ff1000720c */ /* 0x000fe20003f86270 */
[--C-:B------:R-:W-:Y:S01]  /*2080*/  @!P1 IMAD.IADD R61, R61, 0x1, -R2.reuse ;  /* 0x000000013d3d9824 */ /* 0x100fe200078e0a02 */
[----:B------:R-:W-:Y:S01]  /*2090*/  ISETP.GE.AND P1, PT, R24, RZ, PT ;  /* 0x000000ff1800720c */ /* 0x000fe20003f26270 */
[--C-:B------:R-:W-:Y:S01]  /*20a0*/  @!P3 IMAD.IADD R63, R63, 0x1, -R2.reuse ;  /* 0x000000013f3fb824 */ /* 0x100fe200078e0a02 */
[----:B------:R-:W-:Y:S01]  /*20b0*/  ISETP.GE.AND P3, PT, R26, RZ, PT ;  /* 0x000000ff1a00720c */ /* 0x000fe20003f66270 */
[----:B------:R-:W-:Y:S01]  /*20c0*/  @!P0 IMAD.IADD R65, R65, 0x1, -R2 ;  /* 0x0000000141418824 */ /* 0x000fe200078e0a02 */
[----:B------:R-:W-:Y:S01]  /*20d0*/  ISETP.GE.AND P6, PT, R28, RZ, PT ;  /* 0x000000ff1c00720c */ /* 0x000fe20003fc6270 */
[----:B------:R-:W-:Y:S01]  /*20e0*/  @!P5 IMAD.MOV R69, RZ, RZ, -R69 ;  /* 0x000000ffff45d224 */ /* 0x000fe200078e0a45 */
[----:B------:R-:W-:-:S03]  /*20f0*/  ISETP.GE.AND P0, PT, R30, RZ, PT ;  /* 0x000000ff1e00720c */ /* 0x000fc60003f06270 */
[----:B------:R-:W-:Y:S01]  /*2100*/  @!P2 IMAD.IADD R67, R67, 0x1, -R2 ;  /* 0x000000014343a824 */ /* 0x000fe200078e0a02 */
[----:B------:R-:W-:Y:S01]  /*2110*/  ISETP.NE.AND P2, PT, R51, RZ, PT ;  /* 0x000000ff3300720c */ /* 0x000fe20003f45270 */
[----:B------:R-:W-:Y:S01]  /*2120*/  IMAD R2, R89, UR17, RZ ;  /* 0x0000001159027c24 */ /* 0x000fe2000f8e02ff */
[----:B------:R-:W-:Y:S01]  /*2130*/  USHF.L.U32 UR17, UR17, 0x7, URZ ;  /* 0x0000000711117899 */ /* 0x000fe2000800063f */
[----:B------:R-:W-:Y:S01]  /*2140*/  @!P4 IMAD.MOV R59, RZ, RZ, -R59 ;  /* 0x000000ffff3bc224 */ /* 0x000fe200078e0a3b */
[----:B------:R-:W-:Y:S01]  /*2150*/  SEL R6, R4, R11, !P2 ;  /* 0x0000000b04067207 */ /* 0x000fe20005000000 */
[----:B------:R-:W-:Y:S01]  /*2160*/  @!P1 IMAD.MOV R61, RZ, RZ, -R61 ;  /* 0x000000ffff3d9224 */ /* 0x000fe200078e0a3d */
[----:B------:R-:W-:Y:S01]  /*2170*/  IADD3 R24, P4, R2, UR4, RZ ;  /* 0x0000000402187c10 */ /* 0x000fe2000ff9e0ff */
[----:B------:R-:W-:Y:S01]  /*2180*/  @!P3 IMAD.MOV R63, RZ, RZ, -R63 ;  /* 0x000000ffff3fb224 */ /* 0x000fe200078e0a3f */
[C---:B------:R-:W-:Y:S01]  /*2190*/  SEL R5, R4.reuse, R5, !P2 ;  /* 0x0000000504057207 */ /* 0x040fe20005000000 */
[----:B------:R-:W-:Y:S01]  /*21a0*/  @!P6 IMAD.MOV R65, RZ, RZ, -R65 ;  /* 0x000000ffff41e224 */ /* 0x000fe200078e0a41 */
[C---:B------:R-:W-:Y:S01]  /*21b0*/  SEL R17, R4.reuse, R17, !P2 ;  /* 0x0000001104117207 */ /* 0x040fe20005000000 */
[----:B------:R-:W-:Y:S01]  /*21c0*/  @!P0 IMAD.MOV R67, RZ, RZ, -R67 ;  /* 0x000000ffff438224 */ /* 0x000fe200078e0a43 */
[----:B------:R-:W-:Y:S01]  /*21d0*/  SEL R7, R4, R7, !P2 ;  /* 0x0000000704077207 */ /* 0x000fe20005000000 */
[----:B------:R-:W-:Y:S01]  /*21e0*/  ULDC UR4, c[0x0][0x234] ;  /* 0x00008d0000047ab9 */ /* 0x000fe20000000800 */
[----:B------:R-:W-:Y:S01]  /*21f0*/  LEA.HI.X.SX32 R26, R2, UR5, 0x1, P4 ;  /* 0x00000005021a7c11 */ /* 0x000fe2000a0f0eff */
[----:B------:R-:W-:Y:S01]  /*2200*/  ULDC UR5, c[0x0][0x240] ;  /* 0x0000900000057ab9 */ /* 0x000fe20000000800 */
[----:B------:R-:W-:Y:S01]  /*2210*/  SEL R9, R4, R9, !P2 ;  /* 0x0000000904097207 */ /* 0x000fe20005000000 */
[----:B------:R-:W-:Y:S01]  /*2220*/  IMAD R6, R6, UR5, RZ ;  /* 0x0000000506067c24 */ /* 0x000fe2000f8e02ff */
[C---:B------:R-:W-:Y:S01]  /*2230*/  SEL R13, R4.reuse, R13, !P2 ;  /* 0x0000000d040d7207 */ /* 0x040fe20005000000 */
        /* <DEDUP_REMOVED lines=51> */
[----:B------:R-:W-:Y:S01]  /*2570*/  SEL R69, R4, R69, !P2 ;  /* 0x0000004504457207 */ /* 0x000fe20005000000 */
[----:B------:R-:W-:Y:S01]  /*2580*/  IMAD R4, R17, UR5, RZ ;  /* 0x0000000511047c24 */ /* 0x000fe2000f8e02ff */
[-C--:B------:R-:W-:Y:S01]  /*2590*/  IADD3 R17, P2, R6, R24.reuse, RZ ;  /* 0x0000001806117210 */ /* 0x080fe20007f5e0ff */
[----:B------:R-:W-:Y:S01]  /*25a0*/  IMAD R65, R65, UR5, RZ ;  /* 0x0000000541417c24 */ /* 0x000fe2000f8e02ff */
[-C--:B------:R-:W-:Y:S01]  /*25b0*/  IADD3 R14, P5, R5, R24.reuse, RZ ;  /* 0x00000018050e7210 */ /* 0x080fe20007fbe0ff */
[----:B------:R-:W-:Y:S01]  /*25c0*/  IMAD R67, R67, UR5, RZ ;  /* 0x0000000543437c24 */ /* 0x000fe2000f8e02ff */
[-C--:B------:R-:W-:Y:S01]  /*25d0*/  IADD3 R20, P6, R4, R24.reuse, RZ ;  /* 0x0000001804147210 */ /* 0x080fe20007fde0ff */
[----:B------:R-:W-:Y:S01]  /*25e0*/  IMAD R69, R69, UR5, RZ ;  /* 0x0000000545457c24 */ /* 0x000fe2000f8e02ff */
[----:B------:R-:W-:Y:S01]  /*25f0*/  IADD3 R15, P4, R7, R24, RZ ;  /* 0x00000018070f7210 */ /* 0x000fe20007f9e0ff */
[----:B------:R-:W-:Y:S01]  /*2600*/  IMAD R43, R43, UR5, RZ ;  /* 0x000000052b2b7c24 */ /* 0x000fe2000f8e02ff */
[-C--:B------:R-:W-:Y:S01]  /*2610*/  LEA.HI.X.SX32 R12, R6, R26.reuse, 0x1, P2 ;  /* 0x0000001a060c7211 */ /* 0x080fe200010f0eff */
[----:B------:R-:W-:Y:S01]  /*2620*/  IMAD R59, R59, UR5, RZ ;  /* 0x000000053b3b7c24 */ /* 0x000fe2000f8e02ff */
[-C--:B------:R-:W-:Y:S01]  /*2630*/  LEA.HI.X.SX32 R9, R5, R26.reuse, 0x1, P5 ;  /* 0x0000001a05097211 */ /* 0x080fe200028f0eff */
[----:B------:R-:W-:Y:S01]  /*2640*/  UIADD3 UR5, UR16, 0x8000, URZ ;  /* 0x0000800010057890 */ /* 0x000fe2000fffe03f */
[----:B------:R-:W-:Y:S01]  /*2650*/  LEA.HI.X.SX32 R6, R4, R26, 0x1, P6 ;  /* 0x0000001a04067211 */ /* 0x000fe200030f0eff */
[----:B------:R-:W-:Y:S01]  /*2660*/  UMOV UR4, URZ ;  /* 0x0000003f00047c82 */ /* 0x000fe20008000000 */
[----:B------:R-:W-:Y:S01]  /*2670*/  IADD3 R21, P5, R8, R24, RZ ;  /* 0x0000001808157210 */ /* 0x000fe20007fbe0ff */
[----:B------:R-:W-:Y:S01]  /*2680*/  USHF.R.U32.HI UR5, URZ, 0x4, UR5 ;  /* 0x000000043f057899 */ /* 0x000fe20008011605 */
[----:B------:R-:W-:Y:S01]  /*2690*/  LEA.HI.X.SX32 R10, R7, R26, 0x1, P4 ;  /* 0x0000001a070a7211 */ /* 0x000fe200020f0eff */
[----:B------:R-:W-:Y:S01]  /*26a0*/  USHF.R.S32.HI UR25, URZ, 0x1f, UR17 ;  /* 0x0000001f3f197899 */ /* 0x000fe20008011411 */
[-C--:B------:R-:W-:Y:S01]  /*26b0*/  IADD3 R225, P6, R31, R24.reuse, RZ ;  /* 0x000000181fe17210 */ /* 0x080fe20007fde0ff */
[----:B------:R-:W-:Y:S01]  /*26c0*/  USGXT.U32 UR10, UR5, 0xe ;  /* 0x0000000e050a789a */ /* 0x000fe20008000000 */
[----:B------:R-:W-:-:S02]  /*26d0*/  IADD3 R16, P3, R11, R24, RZ ;  /* 0x000000180b107210 */ /* 0x000fc40007f7e0ff */
[----:B------:R-:W-:Y:S02]  /*26e0*/  IADD3 R215, P4, R22, R24, RZ ;  /* 0x0000001816d77210 */ /* 0x000fe40007f9e0ff */
[-C--:B------:R-:W-:Y:S02]  /*26f0*/  LEA.HI.X.SX32 R7, R8, R26.reuse, 0x1, P5 ;  /* 0x0000001a08077211 */ /* 0x080fe400028f0eff */
[----:B------:R-:W-:Y:S02]  /*2700*/  LEA.HI.X.SX32 R224, R31, R26, 0x1, P6 ;  /* 0x0000001a1fe07211 */ /* 0x000fe400030f0eff */
[----:B------:R-:W-:Y:S02]  /*2710*/  CS2R R30, SRZ ;  /* 0x00000000001e7805 */ /* 0x000fe4000001ff00 */
[----:B------:R-:W-:Y:S02]  /*2720*/  IADD3 R19, P0, R2, R24, RZ ;  /* 0x0000001802137210 */ /* 0x000fe40007f1e0ff */
[----:B------:R-:W-:-:S02]  /*2730*/  LEA.HI.X.SX32 R11, R11, R26, 0x1, P3 ;  /* 0x0000001a0b0b7211 */ /* 0x000fc400018f0eff */
[----:B------:R-:W-:Y:S02]  /*2740*/  IADD3 R227, P5, R33, R24, RZ ;  /* 0x0000001821e37210 */ /* 0x000fe40007fbe0ff */
[----:B------:R-:W-:Y:S02]  /*2750*/  LEA.HI.X.SX32 R8, R22, R26, 0x1, P4 ;  /* 0x0000001a16087211 */ /* 0x000fe400020f0eff */
[-C--:B------:R-:W-:Y:S02]  /*2760*/  IADD3 R239, P6, R45, R24.reuse, RZ ;  /* 0x000000182def7210 */ /* 0x080fe40007fde0ff */
[-C--:B------:R-:W-:Y:S02]  /*2770*/  IADD3 R217, P3, R23, R24.reuse, RZ ;  /* 0x0000001817d97210 */ /* 0x080fe40007f7e0ff */
[-C--:B------:R-:W-:Y:S02]  /*2780*/  IADD3 R229, P4, R35, R24.reuse, RZ ;  /* 0x0000001823e57210 */ /* 0x080fe40007f9e0ff */
[----:B------:R-:W-:-:S02]  /*2790*/  IADD3 R219, P2, R25, R24, RZ ;  /* 0x0000001819db7210 */ /* 0x000fc40007f5e0ff */
[-C--:B------:R-:W-:Y:S02]  /*27a0*/  LEA.HI.X.SX32 R5, R2, R26.reuse, 0x1, P0 ;  /* 0x0000001a02057211 */ /* 0x080fe400000f0eff */
[-C--:B------:R-:W-:Y:S02]  /*27b0*/  LEA.HI.X.SX32 R226, R33, R26.reuse, 0x1, P5 ;  /* 0x0000001a21e27211 */ /* 0x080fe400028f0eff */
[----:B------:R-:W-:Y:S02]  /*27c0*/  CS2R R32, SRZ ;  /* 0x0000000000207805 */ /* 0x000fe4000001ff00 */
[-C--:B------:R-:W-:Y:S02]  /*27d0*/  LEA.HI.X.SX32 R238, R45, R26.reuse, 0x1, P6 ;  /* 0x0000001a2dee7211 */ /* 0x080fe400030f0eff */
[----:B------:R-:W-:Y:S02]  /*27e0*/  LEA.HI.X.SX32 R216, R23, R26, 0x1, P3 ;  /* 0x0000001a17d87211 */ /* 0x000fe400018f0eff */
[----:B------:R-:W-:-:S02]  /*27f0*/  IADD3 R241, P5, R47, R24, RZ ;  /* 0x000000182ff17210 */ /* 0x000fc40007fbe0ff */
[----:B------:R-:W-:Y:S02]  /*2800*/  LEA.HI.X.SX32 R228, R35, R26, 0x1, P4 ;  /* 0x0000001a23e47211 */ /* 0x000fe400020f0eff */
[----:B------:R-:W-:Y:S02]  /*2810*/  CS2R R34, SRZ ;  /* 0x0000000000227805 */ /* 0x000fe4000001ff00 */
[-C--:B------:R-:W-:Y:S02]  /*2820*/  IADD3 R2, P6, R61, R24.reuse, RZ ;  /* 0x000000183d027210 */ /* 0x080fe40007fde0ff */
[----:B------:R-:W-:Y:S02]  /*2830*/  IADD3 R231, P3, R37, R24, RZ ;  /* 0x0000001825e77210 */ /* 0x000fe40007f7e0ff */
[----:B------:R-:W-:Y:S01]  /*2840*/  LEA.HI.X.SX32 R218, R25, R26, 0x1, P2 ;  /* 0x0000001a19da7211 */ /* 0x000fe200010f0eff */
[----:B------:R0:W-:Y:S01]  /*2850*/  STL [R1], R2 ;  /* 0x0000000201007387 */ /* 0x0001e20000100800 */
[----:B------:R-:W-:-:S02]  /*2860*/  IADD3 R243, P4, R49, R24, RZ ;  /* 0x0000001831f37210 */ /* 0x000fc40007f9e0ff */
[----:B------:R-:W-:Y:S02]  /*2870*/  IADD3 R233, P2, R39, R24, RZ ;  /* 0x0000001827e97210 */ /* 0x000fe40007f5e0ff */
[-C--:B------:R-:W-:Y:S02]  /*2880*/  LEA.HI.X.SX32 R240, R47, R26.reuse, 0x1, P5 ;  /* 0x0000001a2ff07211 */ /* 0x080fe400028f0eff */
[----:B------:R-:W-:Y:S02]  /*2890*/  LEA.HI.X.SX32 R230, R37, R26, 0x1, P3 ;  /* 0x0000001a25e67211 */ /* 0x000fe400018f0eff */
[----:B------:R-:W-:Y:S02]  /*28a0*/  CS2R R36, SRZ ;  /* 0x0000000000247805 */ /* 0x000fe4000001ff00 */
[----:B------:R-:W-:Y:S02]  /*28b0*/  IADD3 R4, P5, R63, R24, RZ ;  /* 0x000000183f047210 */ /* 0x000fe40007fbe0ff */
[----:B------:R-:W-:-:S02]  /*28c0*/  LEA.HI.X.SX32 R242, R49, R26, 0x1, P4 ;  /* 0x0000001a31f27211 */ /* 0x000fc400020f0eff */
[----:B------:R-:W-:Y:S01]  /*28d0*/  IADD3 R245, P3, R53, R24, RZ ;  /* 0x0000001835f57210 */ /* 0x000fe20007f7e0ff */
[----:B------:R1:W-:Y:S01]  /*28e0*/  STL [R1+0x8], R4 ;  /* 0x0000080401007387 */ /* 0x0003e20000100800 */
[----:B------:R-:W-:Y:S02]  /*28f0*/  LEA.HI.X.SX32 R232, R39, R26, 0x1, P2 ;  /* 0x0000001a27e87211 */ /* 0x000fe400010f0eff */
[----:B------:R-:W-:Y:S02]  /*2900*/  CS2R R38, SRZ ;  /* 0x0000000000267805 */ /* 0x000fe4000001ff00 */
[-C--:B0-----:R-:W-:Y:S02]  /*2910*/  IADD3 R2, P4, R65, R24.reuse, RZ ;  /* 0x0000001841027210 */ /* 0x081fe40007f9e0ff */
[----:B------:R-:W-:Y:S02]  /*2920*/  IADD3 R247, P2, R55, R24, RZ ;  /* 0x0000001837f77210 */ /* 0x000fe40007f5e0ff */
[-C--:B------:R-:W-:Y:S01]  /*2930*/  LEA.HI.X.SX32 R244, R53, R26.reuse, 0x1, P3 ;  /* 0x0000001a35f47211 */ /* 0x080fe200018f0eff */
[----:B------:R0:W-:Y:S01]  /*2940*/  STL [R1+0x10], R2 ;  /* 0x0000100201007387 */ /* 0x0001e20000100800 */
[----:B------:R-:W-:-:S02]  /*2950*/  LEA.HI.X.SX32 R246, R55, R26, 0x1, P2 ;  /* 0x0000001a37f67211 */ /* 0x000fc400010f0eff */
[-C--:B-1----:R-:W-:Y:S02]  /*2960*/  IADD3 R4, P3, R67, R24.reuse, RZ ;  /* 0x0000001843047210 */ /* 0x082fe40007f7e0ff */
[----:B------:R-:W-:Y:S02]  /*2970*/  IADD3 R18, P1, R13, R24, RZ ;  /* 0x000000180d127210 */ /* 0x000fe40007f3e0ff */
[-C--:B------:R-:W-:Y:S01]  /*2980*/  LEA.HI.X.SX32 R23, R67, R26.reuse, 0x1, P3 ;  /* 0x0000001a43177211 */ /* 0x080fe200018f0eff */
[----:B------:R1:W-:Y:S01]  /*2990*/  STL [R1+0x18], R4 ;  /* 0x0000180401007387 */ /* 0x0003e20000100800 */
[----:B------:R-:W-:Y:S02]  /*29a0*/  LEA.HI.X.SX32 R13, R13, R26, 0x1, P1 ;  /* 0x0000001a0d0d7211 */ /* 0x000fe400008f0eff */
[----:B------:R-:W-:Y:S02]  /*29b0*/  CS2R R66, SRZ ;  /* 0x0000000000427805 */ /* 0x000fe4000001ff00 */
[----:B0-----:R-:W-:-:S02]  /*29c0*/  IADD3 R2, P2, R69, R24, RZ ;  /* 0x0000001845027210 */ /* 0x001fc40007f5e0ff */
[-C--:B------:R-:W-:Y:S02]  /*29d0*/  IADD3 R221, P1, R27, R24.reuse, RZ ;  /* 0x000000181bdd7210 */ /* 0x080fe40007f3e0ff */
[----:B------:R-:W-:Y:S01]  /*29e0*/  IADD3 R223, P0, R29, R24, RZ ;  /* 0x000000181ddf7210 */ /* 0x000fe20007f1e0ff */
[----:B------:R0:W-:Y:S01]  /*29f0*/  STL [R1+0x20], R2 ;  /* 0x0000200201007387 */ /* 0x0001e20000100800 */
[-C--:B------:R-:W-:Y:S02]  /*2a00*/  LEA.HI.X.SX32 R220, R27, R26.reuse, 0x1, P1 ;  /* 0x0000001a1bdc7211 */ /* 0x080fe400008f0eff */
[----:B-1----:R-:W-:Y:S02]  /*2a10*/  LEA.HI.X.SX32 R4, R65, R26, 0x1, P4 ;  /* 0x0000001a41047211 */ /* 0x002fe400020f0eff */
[----:B------:R-:W-:Y:S02]  /*2a20*/  CS2R R64, SRZ ;  /* 0x0000000000407805 */ /* 0x000fe4000001ff00 */
[----:B------:R-:W-:-:S02]  /*2a30*/  IADD3 R235, P1, R41, R24, RZ ;  /* 0x0000001829eb7210 */ /* 0x000fc40007f3e0ff */
[-C--:B------:R-:W-:Y:S02]  /*2a40*/  LEA.HI.X.SX32 R222, R29, R26.reuse, 0x1, P0 ;  /* 0x0000001a1dde7211 */ /* 0x080fe400000f0eff */
[----:B------:R-:W-:Y:S02]  /*2a50*/  CS2R R28, SRZ ;  /* 0x00000000001c7805 */ /* 0x000fe4000001ff00 */
[-C--:B------:R-:W-:Y:S02]  /*2a60*/  LEA.HI.X.SX32 R234, R41, R26.reuse, 0x1, P1 ;  /* 0x0000001a29ea7211 */ /* 0x080fe400008f0eff */
[----:B0-----:R-:W-:Y:S02]  /*2a70*/  LEA.HI.X.SX32 R2, R63, R26, 0x1, P5 ;  /* 0x0000001a3f027211 */ /* 0x001fe400028f0eff */
[----:B------:R-:W-:Y:S02]  /*2a80*/  CS2R R62, SRZ ;  /* 0x00000000003e7805 */ /* 0x000fe4000001ff00 */
[----:B------:R-:W-:-:S02]  /*2a90*/  IADD3 R249, P1, R57, R24, RZ ;  /* 0x0000001839f97210 */ /* 0x000fc40007f3e0ff */
[----:B------:R-:W-:Y:S01]  /*2aa0*/  IADD3 R237, P0, R43, R24, RZ ;  /* 0x000000182bed7210 */ /* 0x000fe20007f1e0ff */
[----:B------:R0:W-:Y:S01]  /*2ab0*/  STL [R1+0x4], R2 ;  /* 0x0000040201007387 */ /* 0x0001e20000100800 */
[-C--:B------:R-:W-:Y:S02]  /*2ac0*/  LEA.HI.X.SX32 R248, R57, R26.reuse, 0x1, P1 ;  /* 0x0000001a39f87211 */ /* 0x080fe400008f0eff */
[----:B------:R-:W-:Y:S02]  /*2ad0*/  CS2R R56, SRZ ;  /* 0x0000000000387805 */ /* 0x000fe4000001ff00 */
[----:B------:R-:W-:Y:S01]  /*2ae0*/  IADD3 R22, P1, R3, UR6, RZ ;  /* 0x0000000603167c10 */ /* 0x000fe2000ff3e0ff */
[----:B------:R1:W-:Y:S01]  /*2af0*/  STL [R1+0xc], R4 ;  /* 0x00000c0401007387 */ /* 0x0003e20000100800 */
[----:B------:R-:W-:Y:S01]  /*2b00*/  LEA.HI.X.SX32 R236, R43, R26, 0x1, P0 ;  /* 0x0000001a2bec7211 */ /* 0x000fe200000f0eff */
[----:B------:R-:W-:Y:S01]  /*2b10*/  UIADD3 UR6, UP0, UR10, 0x2, URZ ;  /* 0x000000020a067890 */ /* 0x000fe2000ff1e03f */
[----:B------:R-:W-:Y:S01]  /*2b20*/  IADD3 R251, P0, R59, R24, RZ ;  /* 0x000000183bfb7210 */ /* 0x000fe20007f1e0ff */
[----:B------:R-:W-:Y:S01]  /*2b30*/  STL [R1+0x14], R23 ;  /* 0x0000141701007387 */ /* 0x000fe20000100800 */
[----:B------:R-:W-:-:S02]  /*2b40*/  LEA.HI.X.SX32 R252, R61, R26, 0x1, P6 ;  /* 0x0000001a3dfc7211 */ /* 0x000fc400030f0eff */
[----:B------:R-:W-:Y:S02]  /*2b50*/  CS2R R60, SRZ ;  /* 0x00000000003c7805 */ /* 0x000fe4000001ff00 */
[-C--:B0-----:R-:W-:Y:S02]  /*2b60*/  LEA.HI.X.SX32 R2, R69, R26.reuse, 0x1, P2 ;  /* 0x0000001a45027211 */ /* 0x081fe400010f0eff */
[----:B------:R-:W-:Y:S02]  /*2b70*/  CS2R R68, SRZ ;  /* 0x0000000000447805 */ /* 0x000fe4000001ff00 */
[----:B------:R-:W-:Y:S02]  /*2b80*/  LEA.HI.X.SX32 R250, R59, R26, 0x1, P0 ;  /* 0x0000001a3bfa7211 */ /* 0x000fe400000f0eff */
[----:B------:R-:W-:Y:S02]  /*2b90*/  CS2R R58, SRZ ;  /* 0x00000000003a7805 */ /* 0x000fe4000001ff00 */
[----:B-1----:R-:W-:Y:S01]  /*2ba0*/  LEA.HI.X.SX32 R4, R3, UR7, 0x1, P1 ;  /* 0x0000000703047c11 */ /* 0x002fe200088f0eff */
[----:B------:R0:W-:Y:S01]  /*2bb0*/  STL [R1+0x1c], R2 ;  /* 0x00001c0201007387 */ /* 0x0001e20000100800 */
[----:B------:R-:W-:Y:S01]  /*2bc0*/  UIADD3.X UR7, UR4, 0x40000040, URZ, UP0, !UPT ;  /* 0x4000004004077890 */ /* 0x000fe200087fe43f */
[----:B------:R-:W-:Y:S01]  /*2bd0*/  IMAD.MOV.U32 R3, RZ, RZ, RZ ;  /* 0x000000ffff037224 */ /* 0x000fe200078e00ff */
[----:B------:R-:W-:Y:S01]  /*2be0*/  CS2R R24, SRZ ;  /* 0x0000000000187805 */ /* 0x000fe2000001ff00 */
[----:B------:R1:W-:Y:S01]  /*2bf0*/  STL [R1+0x458], R88 ;  /* 0x0004585801007387 */ /* 0x0003e20000100800 */
[----:B------:R-:W-:Y:S01]  /*2c00*/  CS2R R26, SRZ ;  /* 0x00000000001a7805 */ /* 0x000fe2000001ff00 */
[----:B------:R-:W-:-:S02]  /*2c10*/  UIADD3.64 UR22, UR6, 0x2, URZ ;  /* 0x0000000206167897 */ /* 0x000fc4000fffe03f */
[----:B------:R-:W-:Y:S01]  /*2c20*/  UIADD3.64 UR14, UR6, 0x4, URZ ;  /* 0x00000004060e7897 */ /* 0x000fe2000fffe03f */
[----:B0-----:R-:W0:Y:S01]  /*2c30*/  LDC R2, c[0x0][0x238] ;  /* 0x00008e00ff027b82 */ /* 0x001e220000000800 */
[----:B-1----:R-:W-:Y:S01]  /*2c40*/  LOP3.LUT R88, R198, 0x7f, R201, 0x78, !PT ;  /* 0x0000007fc6587812 */ /* 0x002fe200078e78c9 */
[C---:B0-----:R-:W-:Y:S02]  /*2c50*/  IMAD R192, R2.reuse, 0x7f, RZ ;  /* 0x0000007f02c07824 */ /* 0x041fe400078e02ff */
[C---:B------:R-:W-:Y:S02]  /*2c60*/  IMAD R190, R2.reuse, 0x7e, RZ ;  /* 0x0000007e02be7824 */ /* 0x040fe400078e02ff */
[----:B------:R-:W-:Y:S01]  /*2c70*/  IMAD R188, R2, 0x7d, RZ ;  /* 0x0000007d02bc7824 */ /* 0x000fe200078e02ff */
[-C--:B------:R-:W-:Y:S01]  /*2c80*/  IADD3 R201, P3, R192, R22.reuse, RZ ;  /* 0x00000016c0c97210 */ /* 0x080fe20007f7e0ff */
[----:B------:R-:W-:Y:S01]  /*2c90*/  IMAD R186, R2, 0x7c, RZ ;  /* 0x0000007c02ba7824 */ /* 0x000fe200078e02ff */
[-C--:B------:R-:W-:Y:S01]  /*2ca0*/  IADD3 R202, P4, R190, R22.reuse, RZ ;  /* 0x00000016beca7210 */ /* 0x080fe20007f9e0ff */
[----:B------:R-:W-:Y:S01]  /*2cb0*/  IMAD R184, R2, 0x7b, RZ ;  /* 0x0000007b02b87824 */ /* 0x000fe200078e02ff */
[----:B------:R-:W-:Y:S01]  /*2cc0*/  IADD3 R198, P5, R188, R22, RZ ;  /* 0x00000016bcc67210 */ /* 0x000fe20007fbe0ff */
[----:B------:R0:W-:Y:S01]  /*2cd0*/  STL [R1+0x28], R201 ;  /* 0x000028c901007387 */ /* 0x0001e20000100800 */
[----:B------:R-:W-:Y:S01]  /*2ce0*/  IMAD R182, R2, 0x7a, RZ ;  /* 0x0000007a02b67824 */ /* 0x000fe200078e02ff */
[-C--:B------:R-:W-:Y:S01]  /*2cf0*/  LEA.HI.X.SX32 R192, R192, R4.reuse, 0x1, P3 ;  /* 0x00000004c0c07211 */ /* 0x080fe200018f0eff */
[C---:B------:R-:W-:Y:S01]  /*2d00*/  IMAD R180, R2.reuse, 0x79, RZ ;  /* 0x0000007902b47824 */ /* 0x040fe200078e02ff */
[----:B------:R1:W-:Y:S01]  /*2d10*/  STL [R1+0x30], R202 ;  /* 0x000030ca01007387 */ /* 0x0003e20000100800 */
[----:B------:R-:W-:Y:S01]  /*2d20*/  IMAD R178, R2, 0x78, RZ ;  /* 0x0000007802b27824 */ /* 0x000fe200078e02ff */
[----:B------:R-:W-:Y:S01]  /*2d30*/  LEA.HI.X.SX32 R190, R190, R4, 0x1, P4 ;  /* 0x00000004bebe7211 */ /* 0x000fe200020f0eff */
[C---:B------:R-:W-:Y:S01]  /*2d40*/  IMAD R176, R2.reuse, 0x77, RZ ;  /* 0x0000007702b07824 */ /* 0x040fe200078e02ff */
[----:B------:R2:W-:Y:S01]  /*2d50*/  STL [R1+0x38], R198 ;  /* 0x000038c601007387 */ /* 0x0005e20000100800 */
[----:B------:R-:W-:Y:S01]  /*2d60*/  IMAD R174, R2, 0x76, RZ ;  /* 0x0000007602ae7824 */ /* 0x000fe200078e02ff */
[----:B0-----:R-:W-:Y:S01]  /*2d70*/  IADD3 R201, P6, R186, R22, RZ ;  /* 0x00000016bac97210 */ /* 0x001fe20007fde0ff */
[----:B------:R-:W-:Y:S01]  /*2d80*/  IMAD R172, R2, 0x75, RZ ;  /* 0x0000007502ac7824 */ /* 0x000fe200078e02ff */
[----:B------:R-:W-:Y:S01]  /*2d90*/  LEA.HI.X.SX32 R188, R188, R4, 0x1, P5 ;  /* 0x00000004bcbc7211 */ /* 0x000fe200028f0eff */
[----:B------:R-:W-:Y:S01]  /*2da0*/  IMAD R170, R2, 0x74, RZ ;  /* 0x0000007402aa7824 */ /* 0x000fe200078e02ff */
[----:B-1----:R-:W-:Y:S01]  /*2db0*/  IADD3 R202, P0, R184, R22, RZ ;  /* 0x00000016b8ca7210 */ /* 0x002fe20007f1e0ff */
[----:B------:R0:W-:Y:S01]  /*2dc0*/  STL [R1+0x40], R201 ;  /* 0x000040c901007387 */ /* 0x0001e20000100800 */
[----:B------:R-:W-:Y:S01]  /*2dd0*/  LEA.HI.X.SX32 R186, R186, R4, 0x1, P6 ;  /* 0x00000004baba7211 */ /* 0x000fe200030f0eff */
[----:B------:R-:W-:Y:S01]  /*2de0*/  IMAD R168, R2, 0x73, RZ ;  /* 0x0000007302a87824 */ /* 0x000fe200078e02ff */
[----:B--2---:R-:W-:Y:S01]  /*2df0*/  IADD3 R198, P1, R182, R22, RZ ;  /* 0x00000016b6c67210 */ /* 0x004fe20007f3e0ff */
[----:B------:R-:W-:Y:S01]  /*2e00*/  STL [R1+0x48], R202 ;  /* 0x000048ca01007387 */ /* 0x000fe20000100800 */
[-C--:B------:R-:W-:Y:S01]  /*2e10*/  LEA.HI.X.SX32 R184, R184, R4.reuse, 0x1, P0 ;  /* 0x00000004b8b87211 */ /* 0x080fe200000f0eff */
[----:B------:R-:W-:Y:S01]  /*2e20*/  IMAD R166, R2, 0x72, RZ ;  /* 0x0000007202a67824 */ /* 0x000fe200078e02ff */
[----:B------:R-:W-:Y:S01]  /*2e30*/  LEA.HI.X.SX32 R182, R182, R4, 0x1, P1 ;  /* 0x00000004b6b67211 */ /* 0x000fe200008f0eff */
[----:B------:R1:W-:Y:S01]  /*2e40*/  STL [R1+0x50], R198 ;  /* 0x000050c601007387 */ /* 0x0003e20000100800 */
[----:B------:R-:W-:Y:S01]  /*2e50*/  IMAD R165, R2, 0x71, RZ ;  /* 0x0000007102a57824 */ /* 0x000fe200078e02ff */
[----:B0-----:R-:W-:Y:S01]  /*2e60*/  IADD3 R201, P2, R180, R22, RZ ;  /* 0x00000016b4c97210 */ /* 0x001fe20007f5e0ff */
[----:B------:R-:W-:-:S02]  /*2e70*/  IMAD R163, R2, 0x70, RZ ;  /* 0x0000007002a37824 */ /* 0x000fc400078e02ff */
[----:B------:R-:W-:Y:S01]  /*2e80*/  IMAD R161, R2, 0x6f, RZ ;  /* 0x0000006f02a17824 */ /* 0x000fe200078e02ff */
[----:B------:R-:W-:Y:S01]  /*2e90*/  LEA.HI.X.SX32 R180, R180, R4, 0x1, P2 ;  /* 0x00000004b4b47211 */ /* 0x000fe200010f0eff */
[----:B------:R-:W-:Y:S01]  /*2ea0*/  STL [R1+0x58], R201 ;  /* 0x000058c901007387 */ /* 0x000fe20000100800 */
[----:B------:R-:W-:Y:S01]  /*2eb0*/  IMAD R159, R2, 0x6e, RZ ;  /* 0x0000006e029f7824 */ /* 0x000fe200078e02ff */
[----:B-1----:R-:W-:Y:S02]  /*2ec0*/  IADD3 R198, P3, R178, R22, RZ ;  /* 0x00000016b2c67210 */ /* 0x002fe40007f7e0ff */
[----:B------:R0:W-:Y:S01]  /*2ed0*/  STL [R1+0x24], R192 ;  /* 0x000024c001007387 */ /* 0x0001e20000100800 */
[----:B------:R-:W-:Y:S01]  /*2ee0*/  IMAD R157, R2, 0x6d, RZ ;  /* 0x0000006d029d7824 */ /* 0x000fe200078e02ff */
[----:B------:R-:W-:Y:S02]  /*2ef0*/  LEA.HI.X.SX32 R178, R178, R4, 0x1, P3 ;  /* 0x00000004b2b27211 */ /* 0x000fe400018f0eff */
[----:B------:R-:W-:Y:S01]  /*2f00*/  STL [R1+0x60], R198 ;  /* 0x000060c601007387 */ /* 0x000fe20000100800 */
[----:B------:R-:W-:-:S02]  /*2f10*/  IMAD R155, R2, 0x6c, RZ ;  /* 0x0000006c029b7824 */ /* 0x000fc400078e02ff */
[C---:B------:R-:W-:Y:S01]  /*2f20*/  IMAD R153, R2.reuse, 0x6b, RZ ;  /* 0x0000006b02997824 */ /* 0x040fe200078e02ff */
[----:B------:R1:W-:Y:S01]  /*2f30*/  STL [R1+0x2c], R190 ;  /* 0x00002cbe01007387 */ /* 0x0003e20000100800 */
[----:B------:R-:W-:Y:S01]  /*2f40*/  IMAD R151, R2, 0x6a, RZ ;  /* 0x0000006a02977824 */ /* 0x000fe200078e02ff */
[----:B0-----:R-:W-:Y:S01]  /*2f50*/  IADD3 R192, P4, R176, R22, RZ ;  /* 0x00000016b0c07210 */ /* 0x001fe20007f9e0ff */
[C---:B------:R-:W-:Y:S02]  /*2f60*/  IMAD R149, R2.reuse, 0x69, RZ ;  /* 0x0000006902957824 */ /* 0x040fe400078e02ff */
[----:B------:R-:W-:Y:S01]  /*2f70*/  IMAD R147, R2, 0x68, RZ ;  /* 0x0000006802937824 */ /* 0x000fe200078e02ff */
[----:B------:R-:W-:Y:S01]  /*2f80*/  LEA.HI.X.SX32 R176, R176, R4, 0x1, P4 ;  /* 0x00000004b0b07211 */ /* 0x000fe200020f0eff */
[----:B------:R-:W-:Y:S01]  /*2f90*/  STL [R1+0x68], R192 ;  /* 0x000068c001007387 */ /* 0x000fe20000100800 */
[----:B------:R-:W-:Y:S01]  /*2fa0*/  IMAD R145, R2, 0x67, RZ ;  /* 0x0000006702917824 */ /* 0x000fe200078e02ff */
[----:B-1----:R-:W-:-:S02]  /*2fb0*/  IADD3 R190, P5, R174, R22, RZ ;  /* 0x00000016aebe7210 */ /* 0x002fc40007fbe0ff */
[----:B------:R0:W-:Y:S01]  /*2fc0*/  STL [R1+0x34], R188 ;  /* 0x000034bc01007387 */ /* 0x0001e20000100800 */
[----:B------:R-:W-:Y:S01]  /*2fd0*/  IMAD R143, R2, 0x66, RZ ;  /* 0x00000066028f7824 */ /* 0x000fe200078e02ff */
[----:B------:R-:W-:Y:S02]  /*2fe0*/  LEA.HI.X.SX32 R174, R174, R4, 0x1, P5 ;  /* 0x00000004aeae7211 */ /* 0x000fe400028f0eff */
[----:B------:R-:W-:Y:S01]  /*2ff0*/  STL [R1+0x70], R190 ;  /* 0x000070be01007387 */ /* 0x000fe20000100800 */
[C---:B------:R-:W-:Y:S02]  /*3000*/  IMAD R141, R2.reuse, 0x65, RZ ;  /* 0x00000065028d7824 */ /* 0x040fe400078e02ff */
[C---:B------:R-:W-:Y:S01]  /*3010*/  IMAD R139, R2.reuse, 0x64, RZ ;  /* 0x00000064028b7824 */ /* 0x040fe200078e02ff */
        /* <DEDUP_REMOVED lines=31> */
[C---:B------:R-:W-:Y:S01]  /*3210*/  IMAD R109, R2.reuse, 0x55, RZ ;  /* 0x00000055026d7824 */ /* 0x040fe200078e02ff */
[----:B0-----:R-:W-:Y:S01]  /*3220*/  IADD3 R180, P3, R165, R22, RZ ;  /* 0x00000016a5b47210 */ /* 0x001fe20007f7e0ff */
[----:B------:R-:W-:-:S02]  /*3230*/  IMAD R107, R2, 0x54, RZ ;  /* 0x00000054026b7824 */ /* 0x000fc400078e02ff */
[C---:B------:R-:W-:Y:S01]  /*3240*/  IMAD R105, R2.reuse, 0x53, RZ ;  /* 0x0000005302697824 */ /* 0x040fe200078e02ff */
[----:B------:R-:W-:Y:S01]  /*3250*/  LEA.HI.X.SX32 R165, R165, R4, 0x1, P3 ;  /* 0x00000004a5a57211 */ /* 0x000fe200018f0eff */
[----:B------:R-:W-:Y:S01]  /*3260*/  STL [R1+0x98], R180 ;  /* 0x000098b401007387 */ /* 0x000fe20000100800 */
[C---:B------:R-:W-:Y:S01]  /*3270*/  IMAD R103, R2.reuse, 0x52, RZ ;  /* 0x0000005202677824 */ /* 0x040fe200078e02ff */
[C---:B-1----:R-:W-:Y:S02]  /*3280*/  IADD3 R178, P4, R163.reuse, R22, RZ ;  /* 0x00000016a3b27210 */ /* 0x042fe40007f9e0ff */
[----:B------:R0:W-:Y:S01]  /*3290*/  STL [R1+0x64], R176 ;  /* 0x000064b001007387 */ /* 0x0001e20000100800 */
[C---:B------:R-:W-:Y:S01]  /*32a0*/  IMAD R101, R2.reuse, 0x51, RZ ;  /* 0x0000005102657824 */ /* 0x040fe200078e02ff */
[----:B------:R-:W-:Y:S02]  /*32b0*/  LEA.HI.X.SX32 R163, R163, R4, 0x1, P4 ;  /* 0x00000004a3a37211 */ /* 0x000fe400020f0eff */
[----:B------:R-:W-:Y:S01]  /*32c0*/  STL [R1+0xa0], R178 ;  /* 0x0000a0b201007387 */ /* 0x000fe20000100800 */
[----:B------:R-:W-:-:S02]  /*32d0*/  IMAD R99, R2, 0x50, RZ ;  /* 0x0000005002637824 */ /* 0x000fc400078e02ff */
[C---:B------:R-:W-:Y:S01]  /*32e0*/  IMAD R97, R2.reuse, 0x4f, RZ ;  /* 0x0000004f02617824 */ /* 0x040fe200078e02ff */
[----:B------:R1:W-:Y:S01]  /*32f0*/  STL [R1+0x6c], R174 ;  /* 0x00006cae01007387 */ /* 0x0003e20000100800 */
[C---:B------:R-:W-:Y:S01]  /*3300*/  IMAD R95, R2.reuse, 0x4e, RZ ;  /* 0x0000004e025f7824 */ /* 0x040fe200078e02ff */
[C---:B0-----:R-:W-:Y:S01]  /*3310*/  IADD3 R176, P5, R161.reuse, R22, RZ ;  /* 0x00000016a1b07210 */ /* 0x041fe20007fbe0ff */
[C---:B------:R-:W-:Y:S02]  /*3320*/  IMAD R93, R2.reuse, 0x4d, RZ ;  /* 0x0000004d025d7824 */ /* 0x040fe400078e02ff */
[C---:B------:R-:W-:Y:S01]  /*3330*/  IMAD R91, R2.reuse, 0x4c, RZ ;  /* 0x0000004c025b7824 */ /* 0x040fe200078e02ff */
[----:B------:R-:W-:Y:S01]  /*3340*/  LEA.HI.X.SX32 R161, R161, R4, 0x1, P5 ;  /* 0x00000004a1a17211 */ /* 0x000fe200028f0eff */
[----:B------:R-:W-:Y:S01]  /*3350*/  STL [R1+0xa8], R176 ;  /* 0x0000a8b001007387 */ /* 0x000fe20000100800 */
[----:B------:R-:W-:Y:S01]  /*3360*/  IMAD R89, R2, 0x4b, RZ ;  /* 0x0000004b02597824 */ /* 0x000fe200078e02ff */
[----:B-1----:R-:W-:-:S02]  /*3370*/  IADD3 R174, P6, R159, R22, RZ ;  /* 0x000000169fae7210 */ /* 0x002fc40007fde0ff */
[----:B------:R0:W-:Y:S01]  /*3380*/  STL [R1+0x74], R172 ;  /* 0x000074ac01007387 */ /* 0x0001e20000100800 */
[C---:B------:R-:W-:Y:S01]  /*3390*/  IMAD R54, R2.reuse, 0x4a, RZ ;  /* 0x0000004a02367824 */ /* 0x040fe200078e02ff */
        /* <DEDUP_REMOVED lines=20> */
[C---:B------:R-:W-:Y:S01]  /*34e0*/  IMAD.SHL.U32 R45, R2.reuse, 0x40, RZ ;  /* 0x00000040022d7824 */ /* 0x040fe200078e00ff */
        /* <DEDUP_REMOVED lines=68> */
[C---:B------:R-:W-:Y:S01]  /*3930*/  IMAD.SHL.U32 R142, R2.reuse, 0x20, RZ ;  /* 0x00000020028e7824 */ /* 0x040fe200078e00ff */
        /* <DEDUP_REMOVED lines=33> */
[C---:B------:R-:W-:Y:S01]  /*3b50*/  IMAD.SHL.U32 R175, R2.reuse, 0x10, RZ ;  /* 0x0000001002af7824 */ /* 0x040fe200078e00ff */
        /* <DEDUP_REMOVED lines=29> */
[C---:B------:R-:W-:Y:S01]  /*3d30*/  IMAD.SHL.U32 R199, R2.reuse, 0x2, RZ ;  /* 0x0000000202c77824 */ /* 0x040fe200078e00ff */
[----:B------:R1:W-:Y:S01]  /*3d40*/  STL [R1+0x11c], R131 ;  /* 0x00011c8301007387 */ /* 0x0003e20000100800 */
[----:B------:R-:W-:Y:S01]  /*3d50*/  IMAD.SHL.U32 R23, R2, 0x80, RZ ;  /* 0x0000008002177824 */ /* 0x000fe200078e00ff */
[----:B0-----:R-:W-:-:S04]  /*3d60*/  IADD3 R133, P6, R117, R22, RZ ;  /* 0x0000001675857210 */ /* 0x001fc80007fde0ff */
[----:B------:R-:W-:Y:S01]  /*3d70*/  LEA.HI.X.SX32 R117, R117, R4, 0x1, P6 ;  /* 0x0000000475757211 */ /* 0x000fe200030f0eff */
[----:B------:R-:W-:Y:S01]  /*3d80*/  STL [R1+0x158], R133 ;  /* 0x0001588501007387 */ /* 0x000fe20000100800 */
[----:B-1----:R-:W-:-:S03]  /*3d90*/  IADD3 R131, P0, R115, R22, RZ ;  /* 0x0000001673837210 */ /* 0x002fc60007f1e0ff */
[----:B------:R0:W-:Y:S01]  /*3da0*/  STL [R1+0x124], R129 ;  /* 0x0001248101007387 */ /* 0x0001e20000100800 */
[----:B------:R-:W-:-:S03]  /*3db0*/  LEA.HI.X.SX32 R115, R115, R4, 0x1, P0 ;  /* 0x0000000473737211 */ /* 0x000fc600000f0eff */
[----:B------:R-:W-:Y:S04]  /*3dc0*/  STL [R1+0x160], R131 ;  /* 0x0001608301007387 */ /* 0x000fe80000100800 */
[----:B------:R1:W-:Y:S01]  /*3dd0*/  STL [R1+0x12c], R127 ;  /* 0x00012c7f01007387 */ /* 0x0003e20000100800 */
        /* <DEDUP_REMOVED lines=52> */
[----:B------:R0:W-:Y:S04]  /*4120*/  STL [R1+0x194], R101 ;  /* 0x0001946501007387 */ /* 0x0001e80000100800 */
[----:B------:R-:W-:Y:S04]  /*4130*/  STL [R1+0x1d0], R103 ;  /* 0x0001d06701007387 */ /* 0x000fe80000100800 */
[----:B------:R1:W-:Y:S01]  /*4140*/  STL [R1+0x19c], R99 ;  /* 0x00019c6301007387 */ /* 0x0003e20000100800 */
[----:B0-----:R-:W-:-:S05]  /*4150*/  IADD3 R101, P1, R52, R22, RZ ;  /* 0x0000001634657210 */ /* 0x001fca0007f3e0ff */
        /* <DEDUP_REMOVED lines=12> */
[----:B------:R0:W-:Y:S01]  /*4220*/  STL [R1+0x1f8], R93 ;  /* 0x0001f85d01007387 */ /* 0x0001e20000100800 */
[----:B-1----:R-:W-:-:S03]  /*4230*/  IADD3 R91, P6, R42, R22, RZ ;  /* 0x000000162a5b7210 */ /* 0x002fc60007fde0ff */
[----:B------:R1:W-:Y:S04]  /*4240*/  STL [R1+0x1c4], R89 ;  /* 0x0001c45901007387 */ /* 0x0003e80000100800 */
[----:B------:R2:W-:Y:S01]  /*4250*/  STL [R1+0x200], R91 ;  /* 0x0002005b01007387 */ /* 0x0005e20000100800 */
[----:B0-----:R-:W-:Y:S02]  /*4260*/  LEA.HI.X.SX32 R93, R54, R4, 0x1, P0 ;  /* 0x00000004365d7211 */ /* 0x001fe400000f0eff */
[----:B-1----:R-:W-:-:S03]  /*4270*/  IADD3 R89, P0, R40, R22, RZ ;  /* 0x0000001628597210 */ /* 0x002fc60007f1e0ff */
[----:B------:R0:W-:Y:S01]  /*4280*/  STL [R1+0x1cc], R93 ;  /* 0x0001cc5d01007387 */ /* 0x0001e20000100800 */
[----:B--2---:R-:W-:-:S03]  /*4290*/  LEA.HI.X.SX32 R91, R52, R4, 0x1, P1 ;  /* 0x00000004345b7211 */ /* 0x004fc600008f0eff */
[----:B------:R1:W-:Y:S04]  /*42a0*/  STL [R1+0x208], R89 ;  /* 0x0002085901007387 */ /* 0x0003e80000100800 */
[----:B------:R2:W-:Y:S01]  /*42b0*/  STL [R1+0x1d4], R91 ;  /* 0x0001d45b01007387 */ /* 0x0005e20000100800 */
[----:B0-----:R-:W-:Y:S02]  /*42c0*/  IADD3 R93, P1, R41, R22, RZ ;  /* 0x00000016295d7210 */ /* 0x001fe40007f3e0ff */
[----:B-1----:R-:W-:-:S03]  /*42d0*/  LEA.HI.X.SX32 R89, R50, R4, 0x1, P2 ;  /* 0x0000000432597211 */ /* 0x002fc600010f0eff */
[----:B------:R0:W-:Y:S01]  /*42e0*/  STL [R1+0x210], R93 ;  /* 0x0002105d01007387 */ /* 0x0001e20000100800 */
[----:B--2---:R-:W-:-:S03]  /*42f0*/  IADD3 R91, P2, R43, R22, RZ ;  /* 0x000000162b5b7210 */ /* 0x004fc60007f5e0ff */
        /* <DEDUP_REMOVED lines=23> */
[----:B------:R-:W-:Y:S02]  /*4470*/  CS2R R40, SRZ ;  /* 0x0000000000287805 */ /* 0x000fe4000001ff00 */
[----:B--2---:R-:W-:Y:S01]  /*4480*/  IADD3 R91, P1, R55, R22, RZ ;  /* 0x00000016375b7210 */ /* 0x004fe20007f3e0ff */
[----:B------:R1:W-:Y:S04]  /*4490*/  STL [R1+0x20c], R89 ;  /* 0x00020c5901007387 */ /* 0x0003e80000100800 */
[----:B------:R2:W-:Y:S01]  /*44a0*/  STL [R1+0x248], R91 ;  /* 0x0002485b01007387 */ /* 0x0005e20000100800 */
[----:B0-----:R-:W-:Y:S02]  /*44b0*/  LEA.HI.X.SX32 R93, R43, R4, 0x1, P2 ;  /* 0x000000042b5d7211 */ /* 0x001fe400010f0eff */
[----:B------:R-:W-:-:S02]  /*44c0*/  CS2R R42, SRZ ;  /* 0x00000000002a7805 */ /* 0x000fc4000001ff00 */
[----:B-1----:R-:W-:Y:S01]  /*44d0*/  IADD3 R89, P2, R90, R22, RZ ;  /* 0x000000165a597210 */ /* 0x002fe20007f5e0ff */
[----:B------:R0:W-:Y:S01]  /*44e0*/  STL [R1+0x214], R93 ;  /* 0x0002145d01007387 */ /* 0x0001e20000100800 */
[----:B--2---:R-:W-:-:S03]  /*44f0*/  LEA.HI.X.SX32 R91, R45, R4, 0x1, P3 ;  /* 0x000000042d5b7211 */ /* 0x004fc600018f0eff */
[----:B------:R1:W-:Y:S01]  /*4500*/  STL [R1+0x250], R89 ;  /* 0x0002505901007387 */ /* 0x0003e20000100800 */
[----:B------:R-:W-:-:S03]  /*4510*/  CS2R R44, SRZ ;  /* 0x00000000002c7805 */ /* 0x000fc6000001ff00 */
        /* <DEDUP_REMOVED lines=26> */
[----:B------:R-:W-:Y:S01]  /*46c0*/  STL [R1+0x244], R93 ;  /* 0x0002445d01007387 */ /* 0x000fe20000100800 */
[----:B--2---:R-:W-:-:S03]  /*46d0*/  LEA.HI.X.SX32 R91, R90, R4, 0x1, P2 ;  /* 0x000000045a5b7211 */ /* 0x004fc600010f0eff */
[----:B------:R0:W-:Y:S01]  /*46e0*/  STL [R1+0x280], R89 ;  /* 0x0002805901007387 */ /* 0x0001e20000100800 */
[----:B------:R-:W-:-:S03]  /*46f0*/  IADD3 R90, P2, R104, R22, RZ ;  /* 0x00000016685a7210 */ /* 0x000fc60007f5e0ff */
        /* <DEDUP_REMOVED lines=203> */
[-C--:B------:R-:W-:Y:S02]  /*53b0*/  LEA.HI.X.SX32 R2, R2, R4.reuse, 0x1, P3 ;  /* 0x0000000402027211 */ /* 0x080fe400018f0eff */
[-C--:B--2---:R-:W-:Y:S01]  /*53c0*/  LEA.HI.X.SX32 R90, R194, R4.reuse, 0x1, P5 ;  /* 0x00000004c25a7211 */ /* 0x084fe200028f0eff */
[----:B------:R1:W-:Y:S04]  /*53d0*/  STL [R1+0x3e4], R91 ;  /* 0x0003e45b01007387 */ /* 0x0003e80000100800 */
[----:B------:R2:W-:Y:S01]  /*53e0*/  STL [R1+0x3ec], R90 ;  /* 0x0003ec5a01007387 */ /* 0x0005e20000100800 */
[-C--:B0-----:R-:W-:Y:S02]  /*53f0*/  LEA.HI.X.SX32 R89, R195, R4.reuse, 0x1, P6 ;  /* 0x00000004c3597211 */ /* 0x081fe400030f0eff */
[----:B-1----:R-:W-:-:S03]  /*5400*/  LEA.HI.X.SX32 R91, R196, R4, 0x1, P0 ;  /* 0x00000004c45b7211 */ /* 0x002fc600000f0eff */
[----:B------:R0:W-:Y:S01]  /*5410*/  STL [R1+0x3f4], R89 ;  /* 0x0003f45901007387 */ /* 0x0001e20000100800 */
[----:B--2---:R-:W-:-:S03]  /*5420*/  LEA.HI.X.SX32 R90, R197, R4, 0x1, P1 ;  /* 0x00000004c55a7211 */ /* 0x004fc600008f0eff */
[----:B------:R1:W-:Y:S04]  /*5430*/  STL [R1+0x3fc], R91 ;  /* 0x0003fc5b01007387 */ /* 0x0003e80000100800 */
[----:B------:R2:W-:Y:S01]  /*5440*/  STL [R1+0x404], R90 ;  /* 0x0004045a01007387 */ /* 0x0005e20000100800 */
[----:B0-----:R-:W-:Y:S02]  /*5450*/  LEA.HI.X.SX32 R89, R199, R4, 0x1, P2 ;  /* 0x00000004c7597211 */ /* 0x001fe400010f0eff */
[----:B-1----:R-:W-:-:S03]  /*5460*/  LOP3.LUT R91, R200, 0x20, RZ, 0x3c, !PT ;  /* 0x00000020c85b7812 */ /* 0x002fc600078e3cff */
[----:B------:R0:W-:Y:S01]  /*5470*/  STL [R1+0x40c], R89 ;  /* 0x00040c5901007387 */ /* 0x0001e20000100800 */
[----:B--2---:R-:W-:-:S03]  /*5480*/  LOP3.LUT R90, R200, 0x30, RZ, 0x3c, !PT ;  /* 0x00000030c85a7812 */ /* 0x004fc600078e3cff */
[----:B------:R1:W-:Y:S01]  /*5490*/  STL [R1+0x414], R2 ;  /* 0x0004140201007387 */ /* 0x0003e20000100800 */
[----:B0-----:R-:W-:Y:S02]  /*54a0*/  LOP3.LUT R89, R200, 0x10, RZ, 0x3c, !PT ;  /* 0x00000010c8597812 */ /* 0x001fe400078e3cff */
[----:B-1----:R-:W-:-:S03]  /*54b0*/  SHF.R.S32.HI R2, RZ, 0x1f, R23 ;  /* 0x0000001fff027819 */ /* 0x002fc60000011417 */
[----:B------:R0:W-:Y:S04]  /*54c0*/  STL [R1+0x474], R89 ;  /* 0x0004745901007387 */ /* 0x0001e80000100800 */
[----:B------:R1:W-:Y:S04]  /*54d0*/  STL [R1+0x470], R91 ;  /* 0x0004705b01007387 */ /* 0x0003e80000100800 */
[----:B------:R2:W-:Y:S01]  /*54e0*/  STL [R1+0x46c], R90 ;  /* 0x00046c5a01007387 */ /* 0x0005e20000100800 */
[C---:B0-----:R-:W-:Y:S02]  /*54f0*/  LOP3.LUT R89, R200.reuse, 0x40, RZ, 0x3c, !PT ;  /* 0x00000040c8597812 */ /* 0x041fe400078e3cff */
[----:B-1----:R-:W-:-:S03]  /*5500*/  LOP3.LUT R91, R200, 0x50, RZ, 0x3c, !PT ;  /* 0x00000050c85b7812 */ /* 0x002fc600078e3cff */
[----:B------:R0:W-:Y:S01]  /*5510*/  STL [R1+0x468], R89 ;  /* 0x0004685901007387 */ /* 0x0001e20000100800 */
[----:B--2---:R-:W-:-:S03]  /*5520*/  LOP3.LUT R90, R200, 0x60, RZ, 0x3c, !PT ;  /* 0x00000060c85a7812 */ /* 0x004fc600078e3cff */
[----:B------:R1:W-:Y:S04]  /*5530*/  STL [R1+0x464], R91 ;  /* 0x0004645b01007387 */ /* 0x0003e80000100800 */
[----:B------:R2:W-:Y:S01]  /*5540*/  STL [R1+0x460], R90 ;  /* 0x0004605a01007387 */ /* 0x0005e20000100800 */
[----:B0-----:R-:W-:Y:S02]  /*5550*/  LOP3.LUT R89, R200, 0x70, RZ, 0x3c, !PT ;  /* 0x00000070c8597812 */ /* 0x001fe400078e3cff */
[----:B-1----:R-:W-:-:S03]  /*5560*/  LOP3.LUT R91, R88, 0x20, RZ, 0x3c, !PT ;  /* 0x00000020585b7812 */ /* 0x002fc600078e3cff */
[----:B------:R0:W-:Y:S01]  /*5570*/  STL [R1+0x45c], R89 ;  /* 0x00045c5901007387 */ /* 0x0001e20000100800 */
[C---:B--2---:R-:W-:Y:S02]  /*5580*/  LOP3.LUT R90, R88.reuse, 0x40, RZ, 0x3c, !PT ;  /* 0x00000040585a7812 */ /* 0x044fe400078e3cff */
[----:B0-----:R-:W-:-:S07]  /*5590*/  LOP3.LUT R89, R88, 0x60, RZ, 0x3c, !PT ;  /* 0x0000006058597812 */ /* 0x001fce00078e3cff */
.L_x_2:
[----:B------:R-:W2:Y:S01]  /*55a0*/  LDL R158, [R1+0x414] ;  /* 0x00041400019e7983 */ /* 0x000ea20000100800 */
[----:B------:R-:W0:Y:S03]  /*55b0*/  LDC R131, c[0x0][0x230] ;  /* 0x00008c00ff837b82 */ /* 0x000e260000000800 */
[----:B------:R-:W3:Y:S04]  /*55c0*/  LDL R121, [R1+0x418] ;  /* 0x0004180001797983 */ /* 0x000ee80000100800 */
[----:B------:R-:W4:Y:S04]  /*55d0*/  LDL R100, [R1+0x410] ;  /* 0x0004100001647983 */ /* 0x000f280000100800 */
[----:B------:R-:W4:Y:S04]  /*55e0*/  LDL R120, [R1+0x40c] ;  /* 0x00040c0001787983 */ /* 0x000f280000100800 */
[----:B------:R-:W4:Y:S04]  /*55f0*/  LDL R113, [R1+0x404] ;  /* 0x0004040001717983 */ /* 0x000f280000100800 */
[----:B------:R-:W4:Y:S04]  /*5600*/  LDL R23, [R1+0x408] ;  /* 0x0004080001177983 */ /* 0x000f280000100800 */
[----:B------:R-:W4:Y:S01]  /*5610*/  LDL R112, [R1+0x3fc] ;  /* 0x0003fc0001707983 */ /* 0x000f220000100800 */
[----:B0-----:R-:W-:-:S03]  /*5620*/  IMAD R131, R3, -0x80, R131 ;  /* 0xffffff8003837824 */ /* 0x001fc600078e0283 */
[----:B------:R-:W4:Y:S02]  /*5630*/  LDL R101, [R1+0x400] ;  /* 0x0004000001657983 */ /* 0x000f240000100800 */
[C---:B------:R-:W-:Y:S02]  /*5640*/  ISETP.GT.AND P0, PT, R131.reuse, RZ, PT ;  /* 0x000000ff8300720c */ /* 0x040fe40003f04270 */
[C---:B------:R-:W-:Y:S02]  /*5650*/  ISETP.GT.AND P2, PT, R131.reuse, 0x1, PT ;  /* 0x000000018300780c */ /* 0x040fe40003f44270 */
[----:B------:R-:W-:Y:S02]  /*5660*/  PRMT R156, RZ, 0x7610, R156 ;  /* 0x00007610ff9c7816 */ /* 0x000fe4000000009c */
[----:B------:R-:W-:Y:S02]  /*5670*/  ISETP.GT.AND P3, PT, R131, 0x2, PT ;  /* 0x000000028300780c */ /* 0x000fe40003f64270 */
[----:B------:R-:W-:-:S05]  /*5680*/  PRMT R157, RZ, 0x7610, R157 ;  /* 0x00007610ff9d7816 */ /* 0x000fca000000009d */
[----:B------:R-:W-:Y:S02]  /*5690*/  @P0 IMAD.MOV.U32 R90, RZ, RZ, R22 ;  /* 0x000000ffff5a0224 */ /* 0x000fe400078e0016 */
[----:B------:R-:W-:Y:S01]  /*56a0*/  @P0 IMAD.MOV.U32 R91, RZ, RZ, R4 ;  /* 0x000000ffff5b0224 */ /* 0x000fe200078e0004 */
[----:B------:R-:W-:Y:S04]  /*56b0*/  STL [R1+0x494], R88 ;  /* 0x0004945801007387 */ /* 0x000fe80000100800 */
[----:B------:R2:W4:Y:S04]  /*56c0*/  @P0 LDG.E.U8 R156, desc[UR18][R90.64] ;  /* 0x000000125a9c0981 */ /* 0x000528000c1e1100 */
[----:B------:R-:W4:Y:S04]  /*56d0*/  LDL.LU R2, [R1+0x3f8] ;  /* 0x0003f80001027983 */ /* 0x000f280000300800 */
[----:B-----5:R0:W-:Y:S04]  /*56e0*/  STL [R1+0x48c], R0 ;  /* 0x00048c0001007387 */ /* 0x0201e80000100800 */
[----:B------:R-:W-:Y:S04]  /*56f0*/  STL [R1+0x498], R3 ;  /* 0x0004980301007387 */ /* 0x000fe80000100800 */
[----:B------:R1:W-:Y:S04]  /*5700*/  STL [R1+0x4a0], R22 ;  /* 0x0004a01601007387 */ /* 0x0003e80000100800 */
[----:B------:R1:W-:Y:S04]  /*5710*/  STL [R1+0x49c], R4 ;  /* 0x00049c0401007387 */ /* 0x0003e80000100800 */
[----:B0-----:R-:W4:Y:S01]  /*5720*/  LDL R0, [R1+0x3f0] ;  /* 0x0003f00001007983 */ /* 0x001f220000100800 */
[----:B------:R-:W-:-:S02]  /*5730*/  ISETP.GT.AND P4, PT, R131, 0x3, PT ;  /* 0x000000038300780c */ /* 0x000fc40003f84270 */
[----:B------:R-:W-:Y:S01]  /*5740*/  PRMT R155, RZ, 0x7610, R155 ;  /* 0x00007610ff9b7816 */ /* 0x000fe2000000009b */
[----:B------:R-:W4:Y:S01]  /*5750*/  LDL R88, [R1+0x3ec] ;  /* 0x0003ec0001587983 */ /* 0x000f220000100800 */
[----:B--2---:R-:W-:Y:S02]  /*5760*/  @P2 IMAD.MOV.U32 R91, RZ, RZ, R158 ;  /* 0x000000ffff5b2224 */ /* 0x004fe400078e009e */
[----:B---3--:R-:W-:Y:S01]  /*5770*/  @P2 IMAD.MOV.U32 R90, RZ, RZ, R121 ;  /* 0x000000ffff5a2224 */ /* 0x008fe200078e0079 */
[----:B------:R-:W-:Y:S01]  /*5780*/  ISETP.GT.AND P1, PT, R131, 0x4, PT ;  /* 0x000000048300780c */ /* 0x000fe20003f24270 */
[----:B-1----:R-:W2:Y:S04]  /*5790*/  LDL R22, [R1+0x3e8] ;  /* 0x0003e80001167983 */ /* 0x002ea80000100800 */
[----:B------:R4:W3:Y:S01]  /*57a0*/  @P2 LDG.E.U8 R157, desc[UR18][R90.64] ;  /* 0x000000125a9d2981 */ /* 0x0008e2000c1e1100 */
[----:B------:R-:W-:-:S02]  /*57b0*/  PRMT R154, RZ, 0x7610, R154 ;  /* 0x00007610ff9a7816 */ /* 0x000fc4000000009a */
[----:B------:R-:W-:Y:S01]  /*57c0*/  ISETP.GT.AND P0, PT, R131, 0x5, PT ;  /* 0x000000058300780c */ /* 0x000fe20003f04270 */
[----:B------:R-:W3:Y:S01]  /*57d0*/  LDL R4, [R1+0x3dc] ;  /* 0x0003dc0001047983 */ /* 0x000ee20000100800 */
[----:B------:R-:W-:-:S03]  /*57e0*/  PRMT R129, RZ, 0x7610, R129 ;  /* 0x00007610ff817816 */ /* 0x000fc60000000081 */
[----:B------:R-:W3:Y:S01]  /*57f0*/  LDL R3, [R1+0x3e0] ;  /* 0x0003e00001037983 */ /* 0x000ee20000100800 */
[----:B----4-:R-:W-:-:S03]  /*5800*/  @P3 IMAD.MOV.U32 R90, RZ, RZ, R100 ;  /* 0x000000ffff5a3224 */ /* 0x010fc600078e0064 */
[----:B------:R-:W4:Y:S01]  /*5810*/  LDL R100, [R1+0x3f4] ;  /* 0x0003f40001647983 */ /* 0x000f220000100800 */
[----:B------:R-:W-:-:S05]  /*5820*/  @P3 IMAD.MOV.U32 R91, RZ, RZ, R120 ;  /* 0x000000ffff5b3224 */ /* 0x000fca00078e0078 */
[----:B------:R0:W3:Y:S01]  /*5830*/  @P3 LDG.E.U8 R155, desc[UR18][R90.64] ;  /* 0x000000125a9b3981 */ /* 0x0000e2000c1e1100 */
[----:B------:R-:W-:Y:S01]  /*5840*/  ISETP.GT.AND P2, PT, R131, 0x6, PT ;  /* 0x000000068300780c */ /* 0x000fe20003f44270 */
[----:B0-----:R-:W-:Y:S02]  /*5850*/  @P4 IMAD.MOV.U32 R90, RZ, RZ, R23 ;  /* 0x000000ffff5a4224 */ /* 0x001fe400078e0017 */
[----:B------:R-:W-:Y:S01]  /*5860*/  @P4 IMAD.MOV.U32 R91, RZ, RZ, R113 ;  /* 0x000000ffff5b4224 */ /* 0x000fe200078e0071 */
[----:B------:R-:W3:Y:S04]  /*5870*/  LDL R23, [R1+0x3e4] ;  /* 0x0003e40001177983 */ /* 0x000ee80000100800 */
[----:B------:R0:W3:Y:S01]  /*5880*/  @P4 LDG.E.U8 R154, desc[UR18][R90.64] ;  /* 0x000000125a9a4981 */ /* 0x0000e2000c1e1100 */
[----:B------:R-:W-:Y:S01]  /*5890*/  PRMT R110, RZ, 0x7610, R110 ;  /* 0x00007610ff6e7816 */ /* 0x000fe2000000006e */
[----:B0-----:R-:W-:-:S02]  /*58a0*/  @P1 IMAD.MOV.U32 R90, RZ, RZ, R101 ;  /* 0x000000ffff5a1224 */ /* 0x001fc400078e0065 */
[----:B------:R-:W-:-:S05]  /*58b0*/  @P1 IMAD.MOV.U32 R91, RZ, RZ, R112 ;  /* 0x000000ffff5b1224 */ /* 0x000fca00078e0070 */
[----:B------:R0:W3:Y:S04]  /*58c0*/  @P1 LDG.E.U8 R129, desc[UR18][R90.64] ;  /* 0x000000125a811981 */ /* 0x0000e8000c1e1100 */
[----:B------:R1:W-:Y:S01]  /*58d0*/  STL [R1+0x4a4], R2 ;  /* 0x0004a40201007387 */ /* 0x0003e20000100800 */
[----:B0-----:R-:W-:Y:S02]  /*58e0*/  @P0 IMAD.MOV.U32 R90, RZ, RZ, R2 ;  /* 0x000000ffff5a0224 */ /* 0x001fe400078e0002 */
[----:B----4-:R-:W-:Y:S01]  /*58f0*/  @P0 IMAD.MOV.U32 R91, RZ, RZ, R100 ;  /* 0x000000ffff5b0224 */ /* 0x010fe200078e0064 */
[----:B-1----:R-:W4:Y:S04]  /*5900*/  LDL R2, [R1+0x3d4] ;  /* 0x0003d40001027983 */ /* 0x002f280000100800 */
[----:B------:R0:W4:Y:S01]  /*5910*/  @P0 LDG.E.U8 R110, desc[UR18][R90.64] ;  /* 0x000000125a6e0981 */ /* 0x000122000c1e1100 */
[----:B------:R-:W-:-:S02]  /*5920*/  ISETP.GT.AND P3, PT, R131, 0x7, PT ;  /* 0x000000078300780c */ /* 0x000fc40003f64270 */
[----:B------:R-:W-:Y:S01]  /*5930*/  ISETP.GT.AND P4, PT, R131, 0x8, PT ;  /* 0x000000088300780c */ /* 0x000fe20003f84270 */
[----:B------:R-:W4:Y:S01]  /*5940*/  LDL R100, [R1+0x3cc] ;  /* 0x0003cc0001647983 */ /* 0x000f220000100800 */
[----:B------:R-:W-:Y:S02]  /*5950*/  PRMT R140, RZ, 0x7610, R140 ;  /* 0x00007610ff8c7816 */ /* 0x000fe4000000008c */
[----:B------:R-:W-:Y:S01]  /*5960*/  PRMT R151, RZ, 0x7610, R151 ;  /* 0x00007610ff977816 */ /* 0x000fe20000000097 */
[----:B------:R-:W4:Y:S01]  /*5970*/  LDL R112, [R1+0x2dc] ;  /* 0x0002dc0001707983 */ /* 0x000f220000100800 */
[----:B0-----:R-:W-:-:S03]  /*5980*/  @P2 IMAD.MOV.U32 R90, RZ, RZ, R0 ;  /* 0x000000ffff5a2224 */ /* 0x001fc600078e0000 */
[----:B------:R-:W4:Y:S01]  /*5990*/  LDL R0, [R1+0x3d8] ;  /* 0x0003d80001007983 */ /* 0x000f220000100800 */
[----:B------:R-:W-:-:S03]  /*59a0*/  @P2 IMAD.MOV.U32 R91, RZ, RZ, R88 ;  /* 0x000000ffff5b2224 */ /* 0x000fc600078e0058 */
[----:B------:R-:W4:Y:S04]  /*59b0*/  LDL R88, [R1+0x3d0] ;  /* 0x0003d00001587983 */ /* 0x000f280000100800 */
[----:B------:R2:W4:Y:S01]  /*59c0*/  @P2 LDG.E.U8 R140, desc[UR18][R90.64] ;  /* 0x000000125a8c2981 */ /* 0x000522000c1e1100 */
[----:B------:R-:W-:Y:S02]  /*59d0*/  ISETP.GT.AND P1, PT, R131, 0x9, PT ;  /* 0x000000098300780c */ /* 0x000fe40003f24270 */
[----:B------:R-:W-:Y:S01]  /*59e0*/  PRMT R136, RZ, 0x7610, R136 ;  /* 0x00007610ff887816 */ /* 0x000fe20000000088 */
[----:B------:R-:W4:Y:S01]  /*59f0*/  LDL R120, [R1+0x2b4] ;  /* 0x0002b40001787983 */ /* 0x000f220000100800 */
[----:B--2---:R-:W-:Y:S02]  /*5a00*/  @P3 IMAD.MOV.U32 R90, RZ, RZ, R22 ;  /* 0x000000ffff5a3224 */ /* 0x004fe400078e0016 */
[----:B---3--:R-:W-:Y:S01]  /*5a10*/  @P3 IMAD.MOV.U32 R91, RZ, RZ, R23 ;  /* 0x000000ffff5b3224 */ /* 0x008fe200078e0017 */
[----:B------:R-:W2:Y:S04]  /*5a20*/  LDL R22, [R1+0x3c0] ;  /* 0x0003c00001167983 */ /* 0x000ea80000100800 */
[----:B------:R0:W3:Y:S04]  /*5a30*/  @P3 LDG.E.U8 R151, desc[UR18][R90.64] ;  /* 0x000000125a973981 */ /* 0x0000e8000c1e1100 */
[----:B------:R-:W3:Y:S01]  /*5a40*/  LDL R23, [R1+0x3bc] ;  /* 0x0003bc0001177983 */ /* 0x000ee20000100800 */
[----:B0-----:R-:W-:-:S02]  /*5a50*/  @P4 IMAD.MOV.U32 R90, RZ, RZ, R3 ;  /* 0x000000ffff5a4224 */ /* 0x001fc400078e0003 */
[----:B------:R-:W-:Y:S01]  /*5a60*/  @P4 IMAD.MOV.U32 R91, RZ, RZ, R4 ;  /* 0x000000ffff5b4224 */ /* 0x000fe200078e0004 */
[----:B------:R-:W2:Y:S04]  /*5a70*/  LDL R3, [R1+0x3c8] ;  /* 0x0003c80001037983 */ /* 0x000ea80000100800 */
[----:B------:R-:W3:Y:S04]  /*5a80*/  LDL R4, [R1+0x3c4] ;  /* 0x0003c40001047983 */ /* 0x000ee80000100800 */
[----:B------:R4:W3:Y:S02]  /*5a90*/  @P4 LDG.E.U8 R136, desc[UR18][R90.64] ;  /* 0x000000125a884981 */ /* 0x0008e4000c1e1100 */
[----:B----4-:R-:W-:-:S02]  /*5aa0*/  @P1 IMAD.MOV.U32 R91, RZ, RZ, R2 ;  /* 0x000000ffff5b1224 */ /* 0x010fc400078e0002 */
[----:B------:R-:W4:Y:S01]  /*5ab0*/  LDL R2, [R1+0x3b4] ;  /* 0x0003b40001027983 */ /* 0x000f220000100800 */
[----:B------:R-:W-:-:S03]  /*5ac0*/  @P1 IMAD.MOV.U32 R90, RZ, RZ, R0 ;  /* 0x000000ffff5a1224 */ /* 0x000fc600078e0000 */
[----:B------:R-:W4:Y:S01]  /*5ad0*/  LDL R0, [R1+0x3b8] ;  /* 0x0003b80001007983 */ /* 0x000f220000100800 */
[C---:B------:R-:W-:Y:S02]  /*5ae0*/  ISETP.GT.AND P0, PT, R131.reuse, 0xa, PT ;  /* 0x0000000a8300780c */ /* 0x040fe40003f04270 */
[----:B------:R-:W-:Y:S02]  /*5af0*/  PRMT R153, RZ, 0x7610, R153 ;  /* 0x00007610ff997816 */ /* 0x000fe40000000099 */
[C---:B------:R-:W-:Y:S02]  /*5b00*/  ISETP.GT.AND P2, PT, R131.reuse, 0xb, PT ;  /* 0x0000000b8300780c */ /* 0x040fe40003f44270 */
[----:B------:R-:W-:Y:S02]  /*5b10*/  PRMT R170, RZ, 0x7610, R170 ;  /* 0x00007610ffaa7816 */ /* 0x000fe400000000aa */
[C---:B------:R-:W-:Y:S01]  /*5b20*/  ISETP.GT.AND P3, PT, R131.reuse, 0xc, PT ;  /* 0x0000000c8300780c */ /* 0x040fe20003f64270 */
[----:B------:R0:W4:Y:S01]  /*5b30*/  @P1 LDG.E.U8 R153, desc[UR18][R90.64] ;  /* 0x000000125a991981 */ /* 0x000122000c1e1100 */
[----:B------:R-:W-:-:S02]  /*5b40*/  ISETP.GT.AND P4, PT, R131, 0xd, PT ;  /* 0x0000000d8300780c */ /* 0x000fc40003f84270 */
[----:B------:R-:W-:Y:S01]  /*5b50*/  PRMT R139, RZ, 0x7610, R139 ;  /* 0x00007610ff8b7816 */ /* 0x000fe2000000008b */
[----:B0-----:R-:W-:Y:S02]  /*5b60*/  @P0 IMAD.MOV.U32 R90, RZ, RZ, R88 ;  /* 0x000000ffff5a0224 */ /* 0x001fe400078e0058 */
[----:B------:R-:W-:Y:S01]  /*5b70*/  @P0 IMAD.MOV.U32 R91, RZ, RZ, R100 ;  /* 0x000000ffff5b0224 */ /* 0x000fe200078e0064 */
[----:B------:R-:W-:Y:S01]  /*5b80*/  PRMT R173, RZ, 0x7610, R173 ;  /* 0x00007610ffad7816 */ /* 0x000fe200000000ad */
[----:B------:R-:W4:Y:S04]  /*5b90*/  LDL R100, [R1+0x3a4] ;  /* 0x0003a40001647983 */ /* 0x000f280000100800 */
[----:B------:R2:W4:Y:S04]  /*5ba0*/  @P0 LDG.E.U8 R170, desc[UR18][R90.64] ;  /* 0x000000125aaa0981 */ /* 0x000528000c1e1100 */
[----:B------:R-:W4:Y:S01]  /*5bb0*/  LDL R88, [R1+0x3a8] ;  /* 0x0003a80001587983 */ /* 0x000f220000100800 */
[----:B--2---:R-:W-:-:S02]  /*5bc0*/  @P2 IMAD.MOV.U32 R90, RZ, RZ, R3 ;  /* 0x000000ffff5a2224 */ /* 0x004fc400078e0003 */
[----:B---3--:R-:W-:Y:S01]  /*5bd0*/  @P2 IMAD.MOV.U32 R91, RZ, RZ, R4 ;  /* 0x000000ffff5b2224 */ /* 0x008fe200078e0004 */
[----:B------:R-:W2:Y:S04]  /*5be0*/  LDL R3, [R1+0x3b0] ;  /* 0x0003b00001037983 */ /* 0x000ea80000100800 */
[----:B------:R-:W3:Y:S04]  /*5bf0*/  LDL R4, [R1+0x3ac] ;  /* 0x0003ac0001047983 */ /* 0x000ee80000100800 */
[----:B------:R0:W3:Y:S02]  /*5c00*/  @P2 LDG.E.U8 R139, desc[UR18][R90.64] ;  /* 0x000000125a8b2981 */ /* 0x0000e4000c1e1100 */
[----:B0-----:R-:W-:-:S02]  /*5c10*/  @P3 IMAD.MOV.U32 R90, RZ, RZ, R22 ;  /* 0x000000ffff5a3224 */ /* 0x001fc400078e0016 */
[----:B------:R-:W-:Y:S01]  /*5c20*/  @P3 IMAD.MOV.U32 R91, RZ, RZ, R23 ;  /* 0x000000ffff5b3224 */ /* 0x000fe200078e0017 */
[C---:B------:R-:W-:Y:S01]  /*5c30*/  ISETP.GT.AND P1, PT, R131.reuse, 0xe, PT ;  /* 0x0000000e8300780c */ /* 0x040fe20003f24270 */
[----:B------:R-:W3:Y:S04]  /*5c40*/  LDL R23, [R1+0x394] ;  /* 0x0003940001177983 */ /* 0x000ee80000100800 */
[----:B------:R4:W3:Y:S01]  /*5c50*/  @P3 LDG.E.U8 R173, desc[UR18][R90.64] ;  /* 0x000000125aad3981 */ /* 0x0008e2000c1e1100 */
[----:B------:R-:W-:Y:S02]  /*5c60*/  PRMT R137, RZ, 0x7610, R137 ;  /* 0x00007610ff897816 */ /* 0x000fe40000000089 */
[----:B------:R-:W-:Y:S01]  /*5c70*/  ISETP.GT.AND P0, PT, R131, 0xf, PT ;  /* 0x0000000f8300780c */ /* 0x000fe20003f04270 */
[----:B------:R-:W3:Y:S01]  /*5c80*/  LDL R22, [R1+0x398] ;  /* 0x0003980001167983 */ /* 0x000ee20000100800 */
[----:B----4-:R-:W-:-:S03]  /*5c90*/  @P4 IMAD.MOV.U32 R91, RZ, RZ, R2 ;  /* 0x000000ffff5b4224 */ /* 0x010fc600078e0002 */
[----:B------:R-:W4:Y:S01]  /*5ca0*/  LDL R2, [R1+0x39c] ;  /* 0x00039c0001027983 */ /* 0x000f220000100800 */
[----:B------:R-:W-:-:S03]  /*5cb0*/  @P4 IMAD.MOV.U32 R90, RZ, RZ, R0 ;  /* 0x000000ffff5a4224 */ /* 0x000fc600078e0000 */
[----:B------:R-:W4:Y:S01]  /*5cc0*/  LDL R0, [R1+0x3a0] ;  /* 0x0003a00001007983 */ /* 0x000f220000100800 */
[----:B------:R-:W-:Y:S02]  /*5cd0*/  PRMT R99, RZ, 0x7610, R99 ;  /* 0x00007610ff637816 */ /* 0x000fe40000000063 */
[----:B------:R-:W-:Y:S01]  /*5ce0*/  ISETP.GT.AND P2, PT, R131, 0x10, PT ;  /* 0x000000108300780c */ /* 0x000fe20003f44270 */
[----:B------:R2:W4:Y:S01]  /*5cf0*/  @P4 LDG.E.U8 R137, desc[UR18][R90.64] ;  /* 0x000000125a894981 */ /* 0x000522000c1e1100 */
[----:B------:R-:W-:Y:S01]  /*5d00*/  PRMT R149, RZ, 0x7610, R149 ;  /* 0x00007610ff957816 */ /* 0x000fe20000000095 */
[----:B--2---:R-:W-:Y:S02]  /*5d10*/  @P1 IMAD.MOV.U32 R90, RZ, RZ, R3 ;  /* 0x000000ffff5a1224 */ /* 0x004fe400078e0003 */
[----:B------:R-:W2:Y:S01]  /*5d20*/  LDL R3, [R1+0x390] ;  /* 0x0003900001037983 */ /* 0x000ea20000100800 */
[----:B---3--:R-:W-:-:S03]  /*5d30*/  @P1 IMAD.MOV.U32 R91, RZ, RZ, R4 ;  /* 0x000000ffff5b1224 */ /* 0x008fc600078e0004 */
[----:B------:R-:W3:Y:S04]  /*5d40*/  LDL R4, [R1+0x38c] ;  /* 0x00038c0001047983 */ /* 0x000ee80000100800 */
[----:B------:R0:W3:Y:S02]  /*5d50*/  @P1 LDG.E.U8 R99, desc[UR18][R90.64] ;  /* 0x000000125a631981 */ /* 0x0000e4000c1e1100 */
[----:B0-----:R-:W-:Y:S02]  /*5d60*/  @P0 IMAD.MOV.U32 R90, RZ, RZ, R88 ;  /* 0x000000ffff5a0224 */ /* 0x001fe400078e0058 */
[----:B------:R-:W-:Y:S01]  /*5d70*/  @P0 IMAD.MOV.U32 R91, RZ, RZ, R100 ;  /* 0x000000ffff5b0224 */ /* 0x000fe200078e0064 */
[C---:B------:R-:W-:Y:S01]  /*5d80*/  ISETP.GT.AND P3, PT, R131.reuse, 0x11, PT ;  /* 0x000000118300780c */ /* 0x040fe20003f64270 */
[----:B------:R-:W3:Y:S04]  /*5d90*/  LDL R100, [R1+0x37c] ;  /* 0x00037c0001647983 */ /* 0x000ee80000100800 */
[----:B------:R4:W3:Y:S01]  /*5da0*/  @P0 LDG.E.U8 R149, desc[UR18][R90.64] ;  /* 0x000000125a950981 */ /* 0x0008e2000c1e1100 */
[----:B------:R-:W-:-:S02]  /*5db0*/  ISETP.GT.AND P4, PT, R131, 0x12, PT ;  /* 0x000000128300780c */ /* 0x000fc40003f84270 */
[----:B------:R-:W-:Y:S01]  /*5dc0*/  PRMT R94, RZ, 0x7610, R94 ;  /* 0x00007610ff5e7816 */ /* 0x000fe2000000005e */
[----:B------:R-:W3:Y:S01]  /*5dd0*/  LDL R88, [R1+0x380] ;  /* 0x0003800001587983 */ /* 0x000ee20000100800 */
[----:B----4-:R-:W-:-:S03]  /*5de0*/  @P2 IMAD.MOV.U32 R91, RZ, RZ, R2 ;  /* 0x000000ffff5b2224 */ /* 0x010fc600078e0002 */
[----:B------:R-:W4:Y:S01]  /*5df0*/  LDL R2, [R1+0x384] ;  /* 0x0003840001027983 */ /* 0x000f220000100800 */
[----:B------:R-:W-:-:S03]  /*5e00*/  @P2 IMAD.MOV.U32 R90, RZ, RZ, R0 ;  /* 0x000000ffff5a2224 */ /* 0x000fc600078e0000 */
[----:B------:R-:W4:Y:S01]  /*5e10*/  LDL R0, [R1+0x388] ;  /* 0x0003880001007983 */ /* 0x000f220000100800 */
[----:B------:R-:W-:-:S03]  /*5e20*/  PRMT R138, RZ, 0x7610, R138 ;  /* 0x00007610ff8a7816 */ /* 0x000fc6000000008a */
[----:B------:R0:W4:Y:S01]  /*5e30*/  @P2 LDG.E.U8 R94, desc[UR18][R90.64] ;  /* 0x000000125a5e2981 */ /* 0x000122000c1e1100 */
[----:B------:R-:W-:Y:S01]  /*5e40*/  ISETP.GT.AND P1, PT, R131, 0x13, PT ;  /* 0x000000138300780c */ /* 0x000fe20003f24270 */
[----:B0-----:R-:W-:Y:S02]  /*5e50*/  @P3 IMAD.MOV.U32 R90, RZ, RZ, R22 ;  /* 0x000000ffff5a3224 */ /* 0x001fe400078e0016 */
[----:B------:R-:W-:Y:S01]  /*5e60*/  @P3 IMAD.MOV.U32 R91, RZ, RZ, R23 ;  /* 0x000000ffff5b3224 */ /* 0x000fe200078e0017 */
[----:B------:R-:W-:Y:S01]  /*5e70*/  PRMT R109, RZ, 0x7610, R109 ;  /* 0x00007610ff6d7816 */ /* 0x000fe2000000006d */
[----:B------:R-:W4:Y:S04]  /*5e80*/  LDL R23, [R1+0x36c] ;  /* 0x00036c0001177983 */ /* 0x000f280000100800 */
[----:B------:R2:W4:Y:S04]  /*5e90*/  @P3 LDG.E.U8 R138, desc[UR18][R90.64] ;  /* 0x000000125a8a3981 */ /* 0x000528000c1e1100 */
[----:B------:R-:W4:Y:S01]  /*5ea0*/  LDL R22, [R1+0x370] ;  /* 0x0003700001167983 */ /* 0x000f220000100800 */
[----:B--2---:R-:W-:-:S03]  /*5eb0*/  @P4 IMAD.MOV.U32 R90, RZ, RZ, R3 ;  /* 0x000000ffff5a4224 */ /* 0x004fc600078e0003 */
[----:B------:R-:W2:Y:S01]  /*5ec0*/  LDL R3, [R1+0x378] ;  /* 0x0003780001037983 */ /* 0x000ea20000100800 */
[----:B---3--:R-:W-:-:S03]  /*5ed0*/  @P4 IMAD.MOV.U32 R91, RZ, RZ, R4 ;  /* 0x000000ffff5b4224 */ /* 0x008fc600078e0004 */
[----:B------:R-:W3:Y:S04]  /*5ee0*/  LDL R4, [R1+0x374] ;  /* 0x0003740001047983 */ /* 0x000ee80000100800 */
[----:B------:R4:W3:Y:S02]  /*5ef0*/  @P4 LDG.E.U8 R109, desc[UR18][R90.64] ;  /* 0x000000125a6d4981 */ /* 0x0008e4000c1e1100 */
[----:B----4-:R-:W-:Y:S02]  /*5f00*/  @P1 IMAD.MOV.U32 R91, RZ, RZ, R2 ;  /* 0x000000ffff5b1224 */ /* 0x010fe400078e0002 */
        /* <DEDUP_REMOVED lines=22> */
[----:B0-----:R-:W-:Y:S02]  /*6070*/  @P3 IMAD.MOV.U32 R90, RZ, RZ, R22 ;  /* 0x000000ffff5a3224 */ /* 0x001fe400078e0016 */
[----:B------:R-:W-:Y:S01]  /*6080*/  @P3 IMAD.MOV.U32 R91, RZ, RZ, R23 ;  /* 0x000000ffff5b3224 */ /* 0x000fe200078e0017 */
[----:B------:R-:W-:Y:S01]  /*6090*/  ISETP.GT.AND P1, PT, R131, 0x18, PT ;  /* 0x000000188300780c */ /* 0x000fe20003f24270 */
[----:B------:R-:W3:Y:S04]  /*60a0*/  LDL R23, [R1+0x344] ;  /* 0x0003440001177983 */ /* 0x000ee80000100800 */
[----:B------:R4:W3:Y:S01]  /*60b0*/  @P3 LDG.E.U8 R98, desc[UR18][R90.64] ;  /* 0x000000125a623981 */ /* 0x0008e2000c1e1100 */
[----:B------:R-:W-:-:S02]  /*60c0*/  PRMT R147, RZ, 0x7610, R147 ;  /* 0x00007610ff937816 */ /* 0x000fc40000000093 */
        /* <DEDUP_REMOVED lines=89> */
[----:B------:R4:W3:Y:S02]  /*6660*/  @P0 LDG.E.U8 R144, desc[UR18][R90.64] ;  /* 0x000000125a900981 */ /* 0x0008e4000c1e1100 */
[----:B----4-:R-:W-:-:S02]  /*6670*/  @P2 IMAD.MOV.U32 R91, RZ, RZ, R2 ;  /* 0x000000ffff5b2224 */ /* 0x010fc400078e0002 */
[----:B------:R-:W4:Y:S01]  /*6680*/  LDL R2, [R1+0x2e4] ;  /* 0x0002e40001027983 */ /* 0x000f220000100800 */
[----:B------:R-:W-:-:S03]  /*6690*/  @P2 IMAD.MOV.U32 R90, RZ, RZ, R0 ;  /* 0x000000ffff5a2224 */ /* 0x000fc600078e0000 */
[----:B------:R-:W4:Y:S01]  /*66a0*/  LDL R0, [R1+0x2e8] ;  /* 0x0002e80001007983 */ /* 0x000f220000100800 */
[----:B------:R-:W-:Y:S02]  /*66b0*/  ISETP.GT.AND P4, PT, R131, 0x26, PT ;  /* 0x000000268300780c */ /* 0x000fe40003f84270 */
[----:B------:R-:W-:Y:S02]  /*66c0*/  PRMT R102, RZ, 0x7610, R102 ;  /* 0x00007610ff667816 */ /* 0x000fe40000000066 */
[----:B------:R-:W-:-:S04]  /*66d0*/  PRMT R135, RZ, 0x7610, R135 ;  /* 0x00007610ff877816 */ /* 0x000fc80000000087 */
[----:B------:R0:W4:Y:S01]  /*66e0*/  @P2 LDG.E.U8 R102, desc[UR18][R90.64] ;  /* 0x000000125a662981 */ /* 0x000122000c1e1100 */
[----:B------:R-:W-:Y:S01]  /*66f0*/  ISETP.GT.AND P1, PT, R131, 0x27, PT ;  /* 0x000000278300780c */ /* 0x000fe20003f24270 */
[----:B0-----:R-:W-:Y:S02]  /*6700*/  @P3 IMAD.MOV.U32 R90, RZ, RZ, R22 ;  /* 0x000000ffff5a3224 */ /* 0x001fe400078e0016 */
[----:B------:R-:W-:Y:S01]  /*6710*/  @P3 IMAD.MOV.U32 R91, RZ, RZ, R23 ;  /* 0x000000ffff5b3224 */ /* 0x000fe200078e0017 */
[----:B------:R-:W4:Y:S04]  /*6720*/  LDL R22, [R1+0x2d0] ;  /* 0x0002d00001167983 */ /* 0x000f280000100800 */
[----:B------:R2:W4:Y:S04]  /*6730*/  @P3 LDG.E.U8 R135, desc[UR18][R90.64] ;  /* 0x000000125a873981 */ /* 0x000528000c1e1100 */
[----:B------:R-:W4:Y:S01]  /*6740*/  LDL R23, [R1+0x2cc] ;  /* 0x0002cc0001177983 */ /* 0x000f220000100800 */
[----:B--2---:R-:W-:-:S03]  /*6750*/  @P4 IMAD.MOV.U32 R90, RZ, RZ, R3 ;  /* 0x000000ffff5a4224 */ /* 0x004fc600078e0003 */
[----:B------:R-:W2:Y:S01]  /*6760*/  LDL R3, [R1+0x2d8] ;  /* 0x0002d80001037983 */ /* 0x000ea20000100800 */
[----:B---3--:R-:W-:-:S03]  /*6770*/  @P4 IMAD.MOV.U32 R91, RZ, RZ, R4 ;  /* 0x000000ffff5b4224 */ /* 0x008fc600078e0004 */
[----:B------:R-:W3:Y:S01]  /*6780*/  LDL R4, [R1+0x2d4] ;  /* 0x0002d40001047983 */ /* 0x000ee20000100800 */
[----:B----4-:R-:W-:-:S03]  /*6790*/  @P1 IMAD.MOV.U32 R101, RZ, RZ, R2 ;  /* 0x000000ffff651224 */ /* 0x010fc600078e0002 */
[----:B------:R-:W4:Y:S01]  /*67a0*/  LDL R2, [R1+0x2c4] ;  /* 0x0002c40001027983 */ /* 0x000f220000100800 */
[----:B------:R-:W-:-:S03]  /*67b0*/  @P1 IMAD.MOV.U32 R100, RZ, RZ, R0 ;  /* 0x000000ffff641224 */ /* 0x000fc600078e0000 */
[----:B------:R-:W4:Y:S01]  /*67c0*/  LDL R0, [R1+0x2c8] ;  /* 0x0002c80001007983 */ /* 0x000f220000100800 */
[C---:B------:R-:W-:Y:S02]  /*67d0*/  ISETP.GT.AND P0, PT, R131.reuse, 0x28, PT ;  /* 0x000000288300780c */ /* 0x040fe40003f04270 */
[----:B------:R-:W-:Y:S02]  /*67e0*/  PRMT R96, RZ, 0x7610, R96 ;  /* 0x00007610ff607816 */ /* 0x000fe40000000060 */
[----:B------:R-:W-:Y:S02]  /*67f0*/  PRMT R143, RZ, 0x7610, R143 ;  /* 0x00007610ff8f7816 */ /* 0x000fe4000000008f */
[C---:B------:R-:W-:Y:S02]  /*6800*/  ISETP.GT.AND P2, PT, R131.reuse, 0x29, PT ;  /* 0x000000298300780c */ /* 0x040fe40003f44270 */
[----:B------:R0:W4:Y:S01]  /*6810*/  @P4 LDG.E.U8 R96, desc[UR18][R90.64] ;  /* 0x000000125a604981 */ /* 0x000122000c1e1100 */
[----:B------:R-:W-:-:S03]  /*6820*/  ISETP.GT.AND P3, PT, R131, 0x2a, PT ;  /* 0x0000002a8300780c */ /* 0x000fc60003f64270 */
[----:B------:R1:W4:Y:S01]  /*6830*/  @P1 LDG.E.U8 R143, desc[UR18][R100.64] ;  /* 0x00000012648f1981 */ /* 0x000322000c1e1100 */
[----:B0-----:R-:W-:Y:S01]  /*6840*/  PRMT R91, RZ, 0x7610, R91 ;  /* 0x00007610ff5b7816 */ /* 0x001fe2000000005b */
[----:B-1----:R-:W-:Y:S02]  /*6850*/  @P0 IMAD.MOV.U32 R100, RZ, RZ, R88 ;  /* 0x000000ffff640224 */ /* 0x002fe400078e0058 */
[----:B------:R-:W-:Y:S01]  /*6860*/  @P0 IMAD.MOV.U32 R101, RZ, RZ, R112 ;  /* 0x000000ffff650224 */ /* 0x000fe200078e0070 */
[----:B------:R-:W-:Y:S01]  /*6870*/  ISETP.GT.AND P4, PT, R131, 0x2b, PT ;  /* 0x0000002b8300780c */ /* 0x000fe20003f84270 */
[----:B------:R-:W4:Y:S01]  /*6880*/  LDL R88, [R1+0x2b8] ;  /* 0x0002b80001587983 */ /* 0x000f220000100800 */
[----:B------:R-:W-:-:S03]  /*6890*/  PRMT R128, RZ, 0x7610, R128 ;  /* 0x00007610ff807816 */ /* 0x000fc60000000080 */
[----:B------:R2:W4:Y:S01]  /*68a0*/  @P0 LDG.E.U8 R91, desc[UR18][R100.64] ;  /* 0x00000012645b0981 */ /* 0x000522000c1e1100 */
[----:B------:R-:W-:Y:S01]  /*68b0*/  PRMT R106, RZ, 0x7610, R106 ;  /* 0x00007610ff6a7816 */ /* 0x000fe2000000006a */
[----:B--2---:R-:W-:Y:S02]  /*68c0*/  @P2 IMAD.MOV.U32 R100, RZ, RZ, R3 ;  /* 0x000000ffff642224 */ /* 0x004fe400078e0003 */
        /* <DEDUP_REMOVED lines=16> */
[----:B------:R-:W-:-:S03]  /*69d0*/  ISETP.GT.AND P2, PT, R131, 0x2e, PT ;  /* 0x0000002e8300780c */ /* 0x000fc60003f44270 */
[----:B------:R0:W4:Y:S01]  /*69e0*/  @P4 LDG.E.U8 R142, desc[UR18][R100.64] ;  /* 0x00000012648e4981 */ /* 0x000122000c1e1100 */
[----:B------:R-:W-:Y:S02]  /*69f0*/  PRMT R118, RZ, 0x7610, R118 ;  /* 0x00007610ff767816 */ /* 0x000fe40000000076 */
[----:B0-----:R-:W-:Y:S01]  /*6a00*/  PRMT R101, RZ, 0x7610, R101 ;  /* 0x00007610ff657816 */ /* 0x001fe20000000065 */
        /* <DEDUP_REMOVED lines=56> */
[----:B------:R-:W3:Y:S04]  /*6d90*/  LDL R22, [R1+0x258] ;  /* 0x0002580001167983 */ /* 0x000ee80000100800 */
[----:B------:R4:W3:Y:S04]  /*6da0*/  @P3 LDG.E.U8 R209, desc[UR18][R112.64] ;  /* 0x0000001270d13981 */ /* 0x0008e8000c1e1100 */
[----:B------:R-:W3:Y:S01]  /*6db0*/  LDL R23, [R1+0x254] ;  /* 0x0002540001177983 */ /* 0x000ee20000100800 */
[----:B----4-:R-:W-:-:S03]  /*6dc0*/  @P4 IMAD.MOV.U32 R113, RZ, RZ, R2 ;  /* 0x000000ffff714224 */ /* 0x010fc600078e0002 */
[----:B------:R-:W4:Y:S01]  /*6dd0*/  LDL R2, [R1+0x25c] ;  /* 0x00025c0001027983 */ /* 0x000f220000100800 */
[----:B------:R-:W-:-:S03]  /*6de0*/  @P4 IMAD.MOV.U32 R112, RZ, RZ, R0 ;  /* 0x000000ffff704224 */ /* 0x000fc600078e0000 */
[----:B------:R-:W4:Y:S01]  /*6df0*/  LDL R0, [R1+0x260] ;  /* 0x0002600001007983 */ /* 0x000f220000100800 */
[C---:B------:R-:W-:Y:S02]  /*6e00*/  ISETP.GT.AND P1, PT, R131.reuse, 0x36, PT ;  /* 0x000000368300780c */ /* 0x040fe40003f24270 */
[----:B------:R-:W-:Y:S02]  /*6e10*/  PRMT R127, RZ, 0x7610, R127 ;  /* 0x00007610ff7f7816 */ /* 0x000fe4000000007f */
[C---:B------:R-:W-:Y:S02]  /*6e20*/  ISETP.GT.AND P0, PT, R131.reuse, 0x37, PT ;  /* 0x000000378300780c */ /* 0x040fe40003f04270 */
[----:B------:R-:W-:Y:S02]  /*6e30*/  PRMT R210, RZ, 0x7610, R210 ;  /* 0x00007610ffd27816 */ /* 0x000fe400000000d2 */
[----:B------:R2:W4:Y:S01]  /*6e40*/  @P4 LDG.E.U8 R127, desc[UR18][R112.64] ;  /* 0x00000012707f4981 */ /* 0x000522000c1e1100 */
[----:B------:R-:W-:-:S02]  /*6e50*/  ISETP.GT.AND P2, PT, R131, 0x38, PT ;  /* 0x000000388300780c */ /* 0x000fc40003f44270 */
[----:B------:R-:W-:Y:S02]  /*6e60*/  PRMT R125, RZ, 0x7610, R125 ;  /* 0x00007610ff7d7816 */ /* 0x000fe4000000007d */
[----:B------:R-:W-:Y:S02]  /*6e70*/  ISETP.GT.AND P3, PT, R131, 0x39, PT ;  /* 0x000000398300780c */ /* 0x000fe40003f64270 */
        /* <DEDUP_REMOVED lines=17> */
[----:B------:R-:W4:Y:S04]  /*6f90*/  LDL R0, [R1+0x248] ;  /* 0x0002480001007983 */ /* 0x000f280000100800 */
[----:B------:R0:W4:Y:S02]  /*6fa0*/  @P2 LDG.E.U8 R211, desc[UR18][R112.64] ;  /* 0x0000001270d32981 */ /* 0x000124000c1e1100 */
[----:B0-----:R-:W-:Y:S02]  /*6fb0*/  @P3 IMAD.MOV.U32 R112, RZ, RZ, R22 ;  /* 0x000000ffff703224 */ /* 0x001fe400078e0016 */
[----:B------:R-:W-:Y:S01]  /*6fc0*/  @P3 IMAD.MOV.U32 R113, RZ, RZ, R23 ;  /* 0x000000ffff713224 */ /* 0x000fe200078e0017 */
[----:B------:R-:W4:Y:S04]  /*6fd0*/  LDL R22, [R1+0x240] ;  /* 0x0002400001167983 */ /* 0x000f280000100800 */
[----:B------:R-:W4:Y:S01]  /*6fe0*/  LDL R23, [R1+0x23c] ;  /* 0x00023c0001177983 */ /* 0x000f220000100800 */
[----:B------:R-:W-:-:S03]  /*6ff0*/  PRMT R212, RZ, 0x7610, R212 ;  /* 0x00007610ffd47816 */ /* 0x000fc600000000d4 */
[----:B------:R2:W4:Y:S01]  /*7000*/  @P3 LDG.E.U8 R115, desc[UR18][R112.64] ;  /* 0x0000001270733981 */ /* 0x000522000c1e1100 */
[----:B------:R-:W-:Y:S02]  /*7010*/  ISETP.GT.AND P0, PT, R131, 0x3c, PT ;  /* 0x0000003c8300780c */ /* 0x000fe40003f04270 */
[----:B------:R-:W-:Y:S01]  /*7020*/  PRMT R124, RZ, 0x7610, R124 ;  /* 0x00007610ff7c7816 */ /* 0x000fe2000000007c */
[----:B--2---:R-:W-:Y:S02]  /*7030*/  @P4 IMAD.MOV.U32 R112, RZ, RZ, R3 ;  /* 0x000000ffff704224 */ /* 0x004fe400078e0003 */
[----:B------:R-:W2:Y:S01]  /*7040*/  LDL R3, [R1+0x230] ;  /* 0x0002300001037983 */ /* 0x000ea20000100800 */
[----:B---3--:R-:W-:-:S03]  /*7050*/  @P4 IMAD.MOV.U32 R113, RZ, RZ, R4 ;  /* 0x000000ffff714224 */ /* 0x008fc600078e0004 */
[----:B------:R-:W3:Y:S04]  /*7060*/  LDL R4, [R1+0x22c] ;  /* 0x00022c0001047983 */ /* 0x000ee80000100800 */
[----:B------:R4:W3:Y:S02]  /*7070*/  @P4 LDG.E.U8 R212, desc[UR18][R112.64] ;  /* 0x0000001270d44981 */ /* 0x0008e4000c1e1100 */
[----:B----4-:R-:W-:Y:S02]  /*7080*/  @P1 IMAD.MOV.U32 R113, RZ, RZ, R2 ;  /* 0x000000ffff711224 */ /* 0x010fe400078e0002 */
[----:B------:R-:W4:Y:S01]  /*7090*/  LDL R2, [R1+0x224] ;  /* 0x0002240001027983 */ /* 0x000f220000100800 */
[----:B------:R-:W-:-:S03]  /*70a0*/  @P1 IMAD.MOV.U32 R112, RZ, RZ, R0 ;  /* 0x000000ffff701224 */ /* 0x000fc600078e0000 */
[----:B------:R-:W4:Y:S04]  /*70b0*/  LDL R0, [R1+0x228] ;  /* 0x0002280001007983 */ /* 0x000f280000100800 */
[----:B------:R0:W4:Y:S02]  /*70c0*/  @P1 LDG.E.U8 R124, desc[UR18][R112.64] ;  /* 0x00000012707c1981 */ /* 0x000124000c1e1100 */
[----:B0-----:R-:W-:Y:S02]  /*70d0*/  @P0 IMAD.MOV.U32 R112, RZ, RZ, R22 ;  /* 0x000000ffff700224 */ /* 0x001fe400078e0016 */
[----:B------:R-:W4:Y:S01]  /*70e0*/  LDL R22, [R1+0x220] ;  /* 0x0002200001167983 */ /* 0x000f220000100800 */
[----:B------:R-:W-:-:S03]  /*70f0*/  @P0 IMAD.MOV.U32 R113, RZ, RZ, R23 ;  /* 0x000000ffff710224 */ /* 0x000fc600078e0017 */
[----:B------:R-:W4:Y:S01]  /*7100*/  LDL R23, [R1+0x21c] ;  /* 0x00021c0001177983 */ /* 0x000f220000100800 */
[C---:B------:R-:W-:Y:S02]  /*7110*/  ISETP.GT.AND P2, PT, R131.reuse, 0x3d, PT ;  /* 0x0000003d8300780c */ /* 0x040fe40003f44270 */
[----:B------:R-:W-:Y:S02]  /*7120*/  PRMT R213, RZ, 0x7610, R213 ;  /* 0x00007610ffd57816 */ /* 0x000fe400000000d5 */
[C---:B------:R-:W-:Y:S02]  /*7130*/  ISETP.GT.AND P3, PT, R131.reuse, 0x3e, PT ;  /* 0x0000003e8300780c */ /* 0x040fe40003f64270 */
[----:B------:R-:W-:Y:S02]  /*7140*/  ISETP.GT.AND P4, PT, R131, 0x3f, PT ;  /* 0x0000003f8300780c */ /* 0x000fe40003f84270 */
[----:B------:R0:W4:Y:S01]  /*7150*/  @P0 LDG.E.U8 R213, desc[UR18][R112.64] ;  /* 0x0000001270d50981 */ /* 0x000122000c1e1100 */
[----:B------:R-:W-:-:S02]  /*7160*/  PRMT R116, RZ, 0x7610, R116 ;  /* 0x00007610ff747816 */ /* 0x000fc40000000074 */
[----:B------:R-:W-:Y:S02]  /*7170*/  PRMT R214, RZ, 0x7610, R214 ;  /* 0x00007610ffd67816 */ /* 0x000fe400000000d6 */
[----:B0-----:R-:W-:Y:S02]  /*7180*/  @P2 IMAD.MOV.U32 R112, RZ, RZ, R88 ;  /* 0x000000ffff702224 */ /* 0x001fe400078e0058 */
[----:B------:R-:W-:Y:S01]  /*7190*/  @P2 IMAD.MOV.U32 R113, RZ, RZ, R120 ;  /* 0x000000ffff712224 */ /* 0x000fe200078e0078 */
[----:B------:R-:W-:Y:S01]  /*71a0*/  ISETP.GT.AND P1, PT, R131, 0x40, PT ;  /* 0x000000408300780c */ /* 0x000fe20003f24270 */
[----:B------:R-:W4:Y:S04]  /*71b0*/  LDL R120, [R1+0x204] ;  /* 0x0002040001787983 */ /* 0x000f280000100800 */
[----:B------:R2:W4:Y:S01]  /*71c0*/  @P2 LDG.E.U8 R116, desc[UR18][R112.64] ;  /* 0x0000001270742981 */ /* 0x000522000c1e1100 */
[----:B------:R-:W-:-:S03]  /*71d0*/  PRMT R123, RZ, 0x7610, R123 ;  /* 0x00007610ff7b7816 */ /* 0x000fc6000000007b */
[----:B------:R-:W4:Y:S01]  /*71e0*/  LDL R88, [R1+0x208] ;  /* 0x0002080001587983 */ /* 0x000f220000100800 */
[----:B--2---:R-:W-:Y:S02]  /*71f0*/  @P3 IMAD.MOV.U32 R112, RZ, RZ, R3 ;  /* 0x000000ffff703224 */ /* 0x004fe400078e0003 */
[----:B---3--:R-:W-:Y:S01]  /*7200*/  @P3 IMAD.MOV.U32 R113, RZ, RZ, R4 ;  /* 0x000000ffff713224 */ /* 0x008fe200078e0004 */
[----:B------:R-:W2:Y:S04]  /*7210*/  LDL R3, [R1+0x218] ;  /* 0x0002180001037983 */ /* 0x000ea80000100800 */
[----:B------:R-:W3:Y:S04]  /*7220*/  LDL R4, [R1+0x214] ;  /* 0x0002140001047983 */ /* 0x000ee80000100800 */
[----:B------:R4:W3:Y:S02]  /*7230*/  @P3 LDG.E.U8 R214, desc[UR18][R112.64] ;  /* 0x0000001270d63981 */ /* 0x0008e4000c1e1100 */
[----:B----4-:R-:W-:-:S02]  /*7240*/  @P4 IMAD.MOV.U32 R113, RZ, RZ, R2 ;  /* 0x000000ffff714224 */ /* 0x010fc400078e0002 */
        /* <DEDUP_REMOVED lines=15> */
[----:B------:R-:W-:Y:S02]  /*7340*/  PRMT R105, RZ, 0x7610, R105 ;  /* 0x00007610ff697816 */ /* 0x000fe40000000069 */
        /* <DEDUP_REMOVED lines=12> */
[----:B------:R-:W-:Y:S01]  /*7410*/  @P3 IMAD.MOV.U32 R113, RZ, RZ, R120 ;  /* 0x000000ffff713224 */ /* 0x000fe200078e0078 */
[----:B------:R-:W-:Y:S01]  /*7420*/  ISETP.GT.AND P1, PT, R131, 0x45, PT ;  /* 0x000000458300780c */ /* 0x000fe20003f24270 */
[----:B------:R-:W4:Y:S04]  /*7430*/  LDL R88, [R1+0x1e0] ;  /* 0x0001e00001587983 */ /* 0x000f280000100800 */
[----:B------:R0:W4:Y:S02]  /*7440*/  @P3 LDG.E.U8 R122, desc[UR18][R112.64] ;  /* 0x00000012707a3981 */ /* 0x000124000c1e1100 */
[----:B0-----:R-:W-:-:S02]  /*7450*/  @P4 IMAD.MOV.U32 R112, RZ, RZ, R22 ;  /* 0x000000ffff704224 */ /* 0x001fc400078e0016 */
[----:B------:R-:W-:Y:S01]  /*7460*/  @P4 IMAD.MOV.U32 R113, RZ, RZ, R23 ;  /* 0x000000ffff714224 */ /* 0x000fe200078e0017 */
[----:B------:R-:W4:Y:S04]  /*7470*/  LDL R22, [R1+0x1e8] ;  /* 0x0001e80001167983 */ /* 0x000f280000100800 */
[----:B------:R-:W4:Y:S01]  /*7480*/  LDL R23, [R1+0x1e4] ;  /* 0x0001e40001177983 */ /* 0x000f220000100800 */
[----:B------:R-:W-:Y:S02]  /*7490*/  PRMT R100, RZ, 0x7610, R100 ;  /* 0x00007610ff647816 */ /* 0x000fe40000000064 */
[C---:B------:R-:W-:Y:S02]  /*74a0*/  ISETP.GT.AND P0, PT, R131.reuse, 0x46, PT ;  /* 0x000000468300780c */ /* 0x040fe40003f04270 */
[----:B------:R-:W-:-:S02]  /*74b0*/  ISETP.GT.AND P2, PT, R131, 0x47, PT ;  /* 0x000000478300780c */ /* 0x000fc40003f44270 */
        /* <DEDUP_REMOVED lines=8> */
[----:B----4-:R-:W-:Y:S02]  /*7540*/  @P0 IMAD.MOV.U32 R121, RZ, RZ, R2 ;  /* 0x000000ffff790224 */ /* 0x010fe400078e0002 */
[----:B------:R-:W-:Y:S02]  /*7550*/  @P2 IMAD.MOV.U32 R158, RZ, RZ, R22 ;  /* 0x000000ffff9e2224 */ /* 0x000fe400078e0016 */
[----:B------:R-:W-:Y:S01]  /*7560*/  @P2 IMAD.MOV.U32 R159, RZ, RZ, R23 ;  /* 0x000000ffff9f2224 */ /* 0x000fe200078e0017 */
[C---:B------:R-:W-:Y:S01]  /*7570*/  ISETP.GT.AND P3, PT, R131.reuse, 0x48, PT ;  /* 0x000000488300780c */ /* 0x040fe20003f64270 */
[----:B------:R-:W-:Y:S01]  /*7580*/  @P0 IMAD.MOV.U32 R120, RZ, RZ, R0 ;  /* 0x000000ffff780224 */ /* 0x000fe200078e0000 */
[----:B------:R-:W-:Y:S01]  /*7590*/  ISETP.GT.AND P4, PT, R131, 0x49, PT ;  /* 0x000000498300780c */ /* 0x000fe20003f84270 */
[----:B------:R-:W4:Y:S04]  /*75a0*/  LDL R2, [R1+0x1cc] ;  /* 0x0001cc0001027983 */ /* 0x000f280000100800 */
[----:B------:R0:W4:Y:S04]  /*75b0*/  @P0 LDG.E.U8 R95, desc[UR18][R120.64] ;  /* 0x00000012785f0981 */ /* 0x000128000c1e1100 */
[----:B------:R-:W4:Y:S01]  /*75c0*/  LDL R0, [R1+0x1d0] ;  /* 0x0001d00001007983 */ /* 0x000f220000100800 */
[----:B------:R-:W-:-:S03]  /*75d0*/  PRMT R89, RZ, 0x7610, R89 ;  /* 0x00007610ff597816 */ /* 0x000fc60000000059 */
[----:B------:R-:W4:Y:S01]  /*75e0*/  LDL R23, [R1+0x1c4] ;  /* 0x0001c40001177983 */ /* 0x000f220000100800 */
[----:B0-----:R-:W-:-:S03]  /*75f0*/  PRMT R121, RZ, 0x7610, R121 ;  /* 0x00007610ff797816 */ /* 0x001fc60000000079 */
[----:B------:R-:W4:Y:S04]  /*7600*/  LDL R22, [R1+0x1c8] ;  /* 0x0001c80001167983 */ /* 0x000f280000100800 */
[----:B------:R0:W4:Y:S04]  /*7610*/  @P2 LDG.E.U8 R121, desc[UR18][R158.64] ;  /* 0x000000129e792981 */ /* 0x000128000c1e1100 */
[----:B------:R-:W2:Y:S01]  /*7620*/  LDL R159, [R1+0x1dc] ;  /* 0x0001dc00019f7983 */ /* 0x000ea20000100800 */
[----:B0-----:R-:W-:Y:S01]  /*7630*/  @P3 IMAD.MOV.U32 R158, RZ, RZ, R88 ;  /* 0x000000ffff9e3224 */ /* 0x001fe200078e0058 */
[----:B------:R-:W-:-:S02]  /*7640*/  ISETP.GT.AND P1, PT, R131, 0x4a, PT ;  /* 0x0000004a8300780c */ /* 0x000fc40003f24270 */
[----:B------:R-:W-:Y:S01]  /*7650*/  PRMT R113, RZ, 0x7610, R113 ;  /* 0x00007610ff717816 */ /* 0x000fe20000000071 */
[----:B------:R-:W4:Y:S01]  /*7660*/  LDL R88, [R1+0x1b8] ;  /* 0x0001b80001587983 */ /* 0x000f220000100800 */
[C---:B------:R-:W-:Y:S02]  /*7670*/  ISETP.GT.AND P0, PT, R131.reuse, 0x4b, PT ;  /* 0x0000004b8300780c */ /* 0x040fe40003f04270 */
[----:B------:R-:W-:Y:S02]  /*7680*/  PRMT R120, RZ, 0x7610, R120 ;  /* 0x00007610ff787816 */ /* 0x000fe40000000078 */
[----:B------:R-:W-:Y:S01]  /*7690*/  ISETP.GT.AND P2, PT, R131, 0x4c, PT ;  /* 0x0000004c8300780c */ /* 0x000fe20003f44270 */
[----:B--2---:R0:W2:Y:S02]  /*76a0*/  @P3 LDG.E.U8 R89, desc[UR18][R158.64] ;  /* 0x000000129e593981 */ /* 0x0040a4000c1e1100 */
[----:B0-----:R-:W-:Y:S02]  /*76b0*/  @P4 IMAD.MOV.U32 R158, RZ, RZ, R3 ;  /* 0x000000ffff9e4224 */ /* 0x001fe400078e0003 */
[----:B---3--:R-:W-:Y:S01]  /*76c0*/  @P4 IMAD.MOV.U32 R159, RZ, RZ, R4 ;  /* 0x000000ffff9f4224 */ /* 0x008fe200078e0004 */
[----:B------:R-:W3:Y:S04]  /*76d0*/  LDL R3, [R1+0x1c0] ;  /* 0x0001c00001037983 */ /* 0x000ee80000100800 */
[----:B------:R-:W2:Y:S04]  /*76e0*/  LDL R4, [R1+0x1bc] ;  /* 0x0001bc0001047983 */ /* 0x000ea80000100800 */
[----:B------:R4:W2:Y:S01]  /*76f0*/  @P4 LDG.E.U8 R113, desc[UR18][R158.64] ;  /* 0x000000129e714981 */ /* 0x0008a2000c1e1100 */
[----:B------:R-:W-:Y:S01]  /*7700*/  PRMT R150, RZ, 0x7610, R150 ;  /* 0x00007610ff967816 */ /* 0x000fe20000000096 */
[----:B----4-:R-:W-:-:S02]  /*7710*/  @P1 IMAD.MOV.U32 R158, RZ, RZ, R0 ;  /* 0x000000ffff9e1224 */ /* 0x010fc400078e0000 */
[----:B------:R-:W-:Y:S01]  /*7720*/  @P1 IMAD.MOV.U32 R159, RZ, RZ, R2 ;  /* 0x000000ffff9f1224 */ /* 0x000fe200078e0002 */
[----:B------:R-:W-:Y:S01]  /*7730*/  PRMT R114, RZ, 0x7610, R114 ;  /* 0x00007610ff727816 */ /* 0x000fe20000000072 */
[----:B------:R-:W4:Y:S04]  /*7740*/  LDL R2, [R1+0x1ac] ;  /* 0x0001ac0001027983 */ /* 0x000f280000100800 */
[----:B------:R0:W4:Y:S04]  /*7750*/  @P1 LDG.E.U8 R120, desc[UR18][R158.64] ;  /* 0x000000129e781981 */ /* 0x000128000c1e1100 */
[----:B------:R-:W4:Y:S01]  /*7760*/  LDL R0, [R1+0x1b0] ;  /* 0x0001b00001007983 */ /* 0x000f220000100800 */
[----:B0-----:R-:W-:-:S02]  /*7770*/  @P0 IMAD.MOV.U32 R158, RZ, RZ, R22 ;  /* 0x000000ffff9e0224 */ /* 0x001fc400078e0016 */
[----:B------:R-:W-:Y:S01]  /*7780*/  @P0 IMAD.MOV.U32 R159, RZ, RZ, R23 ;  /* 0x000000ffff9f0224 */ /* 0x000fe200078e0017 */
[C---:B------:R-:W-:Y:S01]  /*7790*/  ISETP.GT.AND P3, PT, R131.reuse, 0x4d, PT ;  /* 0x0000004d8300780c */ /* 0x040fe20003f64270 */
[----:B------:R-:W4:Y:S04]  /*77a0*/  LDL R23, [R1+0x1a4] ;  /* 0x0001a40001177983 */ /* 0x000f280000100800 */
[----:B------:R3:W4:Y:S01]  /*77b0*/  @P0 LDG.E.U8 R150, desc[UR18][R158.64] ;  /* 0x000000129e960981 */ /* 0x000722000c1e1100 */
[----:B------:R-:W-:-:S03]  /*77c0*/  ISETP.GT.AND P4, PT, R131, 0x4e, PT ;  /* 0x0000004e8300780c */ /* 0x000fc60003f84270 */
[----:B------:R-:W4:Y:S01]  /*77d0*/  LDL R22, [R1+0x1a8] ;  /* 0x0001a80001167983 */ /* 0x000f220000100800 */
[----:B---3--:R-:W-:Y:S01]  /*77e0*/  @P2 IMAD.MOV.U32 R158, RZ, RZ, R3 ;  /* 0x000000ffff9e2224 */ /* 0x008fe200078e0003 */
[----:B------:R-:W-:Y:S02]  /*77f0*/  PRMT R152, RZ, 0x7610, R152 ;  /* 0x00007610ff987816 */ /* 0x000fe40000000098 */
[----:B------:R-:W3:Y:S01]  /*7800*/  LDL R3, [R1+0x1a0] ;  /* 0x0001a00001037983 */ /* 0x000ee20000100800 */
[----:B--2---:R-:W-:-:S03]  /*7810*/  @P2 IMAD.MOV.U32 R159, RZ, RZ, R4 ;  /* 0x000000ffff9f2224 */ /* 0x004fc600078e0004 */
[----:B------:R-:W2:Y:S04]  /*7820*/  LDL R4, [R1+0x19c] ;  /* 0x00019c0001047983 */ /* 0x000ea80000100800 */
[----:B------:R0:W2:Y:S04]  /*7830*/  @P2 LDG.E.U8 R114, desc[UR18][R158.64] ;  /* 0x000000129e722981 */ /* 0x0000a8000c1e1100 */
[----:B------:R-:W4:Y:S01]  /*7840*/  LDL R159, [R1+0x1b4] ;  /* 0x0001b400019f7983 */ /* 0x000f220000100800 */
[----:B0-----:R-:W-:Y:S01]  /*7850*/  @P3 IMAD.MOV.U32 R158, RZ, RZ, R88 ;  /* 0x000000ffff9e3224 */ /* 0x001fe200078e0058 */
[----:B------:R-:W-:-:S02]  /*7860*/  ISETP.GT.AND P1, PT, R131, 0x4f, PT ;  /* 0x0000004f8300780c */ /* 0x000fc40003f24270 */
[----:B------:R-:W-:Y:S01]  /*7870*/  PRMT R119, RZ, 0x7610, R119 ;  /* 0x00007610ff777816 */ /* 0x000fe20000000077 */
[----:B------:R-:W2:Y:S01]  /*7880*/  LDL R88, [R1+0x190] ;  /* 0x0001900001587983 */ /* 0x000ea20000100800 */
[C---:B------:R-:W-:Y:S02]  /*7890*/  ISETP.GT.AND P0, PT, R131.reuse, 0x50, PT ;  /* 0x000000508300780c */ /* 0x040fe40003f04270 */
[----:B------:R-:W-:Y:S02]  /*78a0*/  PRMT R161, RZ, 0x7610, R161 ;  /* 0x00007610ffa17816 */ /* 0x000fe400000000a1 */
[----:B------:R-:W-:Y:S01]  /*78b0*/  ISETP.GT.AND P2, PT, R131, 0x51, PT ;  /* 0x000000518300780c */ /* 0x000fe20003f44270 */
[----:B----4-:R0:W4:Y:S02]  /*78c0*/  @P3 LDG.E.U8 R152, desc[UR18][R158.64] ;  /* 0x000000129e983981 */ /* 0x010124000c1e1100 */
[----:B0-----:R-:W-:Y:S02]  /*78d0*/  @P4 IMAD.MOV.U32 R158, RZ, RZ, R0 ;  /* 0x000000ffff9e4224 */ /* 0x001fe400078e0000 */
[----:B------:R-:W-:Y:S01]  /*78e0*/  @P4 IMAD.MOV.U32 R159, RZ, RZ, R2 ;  /* 0x000000ffff9f4224 */ /* 0x000fe200078e0002 */
[----:B------:R-:W4:Y:S04]  /*78f0*/  LDL R0, [R1+0x198] ;  /* 0x0001980001007983 */ /* 0x000f280000100800 */
[----:B------:R-:W4:Y:S04]  /*7900*/  LDL R2, [R1+0x194] ;  /* 0x0001940001027983 */ /* 0x000f280000100800 */
[----:B------:R0:W4:Y:S01]  /*7910*/  @P4 LDG.E.U8 R119, desc[UR18][R158.64] ;  /* 0x000000129e774981 */ /* 0x000122000c1e1100 */
[----:B------:R-:W-:Y:S01]  /*7920*/  PRMT R160, RZ, 0x7610, R160 ;  /* 0x00007610ffa07816 */ /* 0x000fe200000000a0 */
[----:B0-----:R-:W-:-:S02]  /*7930*/  @P1 IMAD.MOV.U32 R158, RZ, RZ, R22 ;  /* 0x000000ffff9e1224 */ /* 0x001fc400078e0016 */
[----:B------:R-:W-:Y:S01]  /*7940*/  @P1 IMAD.MOV.U32 R159, RZ, RZ, R23 ;  /* 0x000000ffff9f1224 */ /* 0x000fe200078e0017 */
[----:B------:R-:W-:Y:S01]  /*7950*/  PRMT R162, RZ, 0x7610, R162 ;  /* 0x00007610ffa27816 */ /* 0x000fe200000000a2 */
[----:B------:R-:W4:Y:S04]  /*7960*/  LDL R23, [R1+0x184] ;  /* 0x0001840001177983 */ /* 0x000f280000100800 */
[----:B------:R3:W4:Y:S04]  /*7970*/  @P1 LDG.E.U8 R161, desc[UR18][R158.64] ;  /* 0x000000129ea11981 */ /* 0x000728000c1e1100 */
[----:B------:R-:W4:Y:S01]  /*7980*/  LDL R22, [R1+0x188] ;  /* 0x0001880001167983 */ /* 0x000f220000100800 */
[----:B---3--:R-:W-:-:S02]  /*7990*/  @P0 IMAD.MOV.U32 R158, RZ, RZ, R3 ;  /* 0x000000ffff9e0224 */ /* 0x008fc400078e0003 */
[----:B--2---:R-:W-:Y:S01]  /*79a0*/  @P0 IMAD.MOV.U32 R159, RZ, RZ, R4 ;  /* 0x000000ffff9f0224 */ /* 0x004fe200078e0004 */
[----:B------:R-:W2:Y:S04]  /*79b0*/  LDL R3, [R1+0x180] ;  /* 0x0001800001037983 */ /* 0x000ea80000100800 */
[----:B------:R4:W3:Y:S04]  /*79c0*/  @P0 LDG.E.U8 R160, desc[UR18][R158.64] ;  /* 0x000000129ea00981 */ /* 0x0008e8000c1e1100 */
[----:B------:R-:W3:Y:S01]  /*79d0*/  LDL R4, [R1+0x17c] ;  /* 0x00017c0001047983 */ /* 0x000ee20000100800 */
[----:B----4-:R-:W-:-:S03]  /*79e0*/  @P2 IMAD.MOV.U32 R158, RZ, RZ, R0 ;  /* 0x000000ffff9e2224 */ /* 0x010fc600078e0000 */
[----:B------:R-:W4:Y:S01]  /*79f0*/  LDL R0, [R1+0x178] ;  /* 0x0001780001007983 */ /* 0x000f220000100800 */
[----:B------:R-:W-:-:S03]  /*7a00*/  @P2 IMAD.MOV.U32 R159, RZ, RZ, R2 ;  /* 0x000000ffff9f2224 */ /* 0x000fc600078e0002 */
[----:B------:R-:W4:Y:S04]  /*7a10*/  LDL R2, [R1+0x174] ;  /* 0x0001740001027983 */ /* 0x000f280000100800 */
[----:B------:R0:W4:Y:S04]  /*7a20*/  @P2 LDG.E.U8 R162, desc[UR18][R158.64] ;  /* 0x000000129ea22981 */ /* 0x000128000c1e1100 */
[----:B------:R-:W2:Y:S01]  /*7a30*/  LDL R159, [R1+0x18c] ;  /* 0x00018c00019f7983 */ /* 0x000ea20000100800 */
[C---:B------:R-:W-:Y:S02]  /*7a40*/  ISETP.GT.AND P3, PT, R131.reuse, 0x52, PT ;  /* 0x000000528300780c */ /* 0x040fe40003f64270 */
[----:B------:R-:W-:-:S02]  /*7a50*/  ISETP.GT.AND P4, PT, R131, 0x53, PT ;  /* 0x000000538300780c */ /* 0x000fc40003f84270 */
[----:B------:R-:W-:Y:S02]  /*7a60*/  PRMT R164, RZ, 0x7610, R164 ;  /* 0x00007610ffa47816 */ /* 0x000fe400000000a4 */
[----:B------:R-:W-:Y:S02]  /*7a70*/  ISETP.GT.AND P1, PT, R131, 0x54, PT ;  /* 0x000000548300780c */ /* 0x000fe40003f24270 */
[----:B------:R-:W-:-:S05]  /*7a80*/  PRMT R163, RZ, 0x7610, R163 ;  /* 0x00007610ffa37816 */ /* 0x000fca00000000a3 */
[----:B0-----:R-:W-:Y:S01]  /*7a90*/  @P3 IMAD.MOV.U32 R158, RZ, RZ, R88 ;  /* 0x000000ffff9e3224 */ /* 0x001fe200078e0058 */
[----:B------:R-:W-:Y:S01]  /*7aa0*/  ISETP.GT.AND P0, PT, R131, 0x55, PT ;  /* 0x000000558300780c */ /* 0x000fe20003f04270 */
[----:B------:R-:W4:Y:S01]  /*7ab0*/  LDL R88, [R1+0x158] ;  /* 0x0001580001587983 */ /* 0x000f220000100800 */
[----:B------:R-:W-:Y:S02]  /*7ac0*/  PRMT R166, RZ, 0x7610, R166 ;  /* 0x00007610ffa67816 */ /* 0x000fe400000000a6 */
[----:B------:R-:W-:Y:S01]  /*7ad0*/  PRMT R165, RZ, 0x7610, R165 ;  /* 0x00007610ffa57816 */ /* 0x000fe200000000a5 */
[----:B--2---:R0:W2:Y:S02]  /*7ae0*/  @P3 LDG.E.U8 R164, desc[UR18][R158.64] ;  /* 0x000000129ea43981 */ /* 0x0040a4000c1e1100 */
[----:B0-----:R-:W-:Y:S02]  /*7af0*/  @P4 IMAD.MOV.U32 R158, RZ, RZ, R22 ;  /* 0x000000ffff9e4224 */ /* 0x001fe400078e0016 */
[----:B------:R-:W-:Y:S01]  /*7b00*/  @P4 IMAD.MOV.U32 R159, RZ, RZ, R23 ;  /* 0x000000ffff9f4224 */ /* 0x000fe200078e0017 */
[----:B------:R-:W2:Y:S04]  /*7b10*/  LDL R22, [R1+0x168] ;  /* 0x0001680001167983 */ /* 0x000ea80000100800 */
[----:B------:R0:W2:Y:S04]  /*7b20*/  @P4 LDG.E.U8 R163, desc[UR18][R158.64] ;  /* 0x000000129ea34981 */ /* 0x0000a8000c1e1100 */
[----:B------:R-:W2:Y:S01]  /*7b30*/  LDL R23, [R1+0x164] ;  /* 0x0001640001177983 */ /* 0x000ea20000100800 */
[----:B0-----:R-:W-:-:S02]  /*7b40*/  @P1 IMAD.MOV.U32 R158, RZ, RZ, R3 ;  /* 0x000000ffff9e1224 */ /* 0x001fc400078e0003 */
[----:B---3--:R-:W-:Y:S01]  /*7b50*/  @P1 IMAD.MOV.U32 R159, RZ, RZ, R4 ;  /* 0x000000ffff9f1224 */ /* 0x008fe200078e0004 */
[----:B------:R-:W3:Y:S04]  /*7b60*/  LDL R3, [R1+0x160] ;  /* 0x0001600001037983 */ /* 0x000ee80000100800 */
[----:B------:R4:W3:Y:S04]  /*7b70*/  @P1 LDG.E.U8 R166, desc[UR18][R158.64] ;  /* 0x000000129ea61981 */ /* 0x0008e8000c1e1100 */
[----:B------:R-:W3:Y:S01]  /*7b80*/  LDL R4, [R1+0x15c] ;  /* 0x00015c0001047983 */ /* 0x000ee20000100800 */
[----:B----4-:R-:W-:-:S02]  /*7b90*/  @P0 IMAD.MOV.U32 R158, RZ, RZ, R0 ;  /* 0x000000ffff9e0224 */ /* 0x010fc400078e0000 */
[----:B------:R-:W-:Y:S01]  /*7ba0*/  @P0 IMAD.MOV.U32 R159, RZ, RZ, R2 ;  /* 0x000000ffff9f0224 */ /* 0x000fe200078e0002 */
[C---:B------:R-:W-:Y:S01]  /*7bb0*/  ISETP.GT.AND P2, PT, R131.reuse, 0x56, PT ;  /* 0x000000568300780c */ /* 0x040fe20003f44270 */
[----:B------:R-:W4:Y:S04]  /*7bc0*/  LDL R2, [R1+0x14c] ;  /* 0x00014c0001027983 */ /* 0x000f280000100800 */
[----:B------:R0:W4:Y:S01]  /*7bd0*/  @P0 LDG.E.U8 R165, desc[UR18][R158.64] ;  /* 0x000000129ea50981 */ /* 0x000122000c1e1100 */
[C---:B------:R-:W-:Y:S02]  /*7be0*/  ISETP.GT.AND P3, PT, R131.reuse, 0x57, PT ;  /* 0x000000578300780c */ /* 0x040fe40003f64270 */
[----:B------:R-:W-:Y:S01]  /*7bf0*/  ISETP.GT.AND P4, PT, R131, 0x58, PT ;  /* 0x000000588300780c */ /* 0x000fe20003f84270 */
[----:B------:R-:W4:Y:S04]  /*7c00*/  LDL R0, [R1+0x150] ;  /* 0x0001500001007983 */ /* 0x000f280000100800 */
[----:B------:R-:W0:Y:S04]  /*7c10*/  LDL R158, [R1+0x16c] ;  /* 0x00016c00019e7983 */ /* 0x000e280000100800 */
[----:B------:R-:W0:Y:S01]  /*7c20*/  LDL R159, [R1+0x170] ;  /* 0x00017000019f7983 */ /* 0x000e220000100800 */
[----:B------:R-:W-:-:S02]  /*7c30*/  PRMT R168, RZ, 0x7610, R168 ;  /* 0x00007610ffa87816 */ /* 0x000fc400000000a8 */
[----:B------:R-:W-:Y:S02]  /*7c40*/  PRMT R169, RZ, 0x7610, R169 ;  /* 0x00007610ffa97816 */ /* 0x000fe400000000a9 */
[----:B------:R-:W-:Y:S02]  /*7c50*/  PRMT R167, RZ, 0x7610, R167 ;  /* 0x00007610ffa77816 */ /* 0x000fe400000000a7 */
[----:B0-----:R-:W-:-:S04]  /*7c60*/  @P2 LOP3.LUT R159, R159, R158, RZ, 0x3c, !PT ;  /* 0x0000009e9f9f2212 */ /* 0x001fc800078e3cff */
[----:B------:R-:W-:-:S04]  /*7c70*/  @P2 LOP3.LUT R158, R159, R158, RZ, 0x3c, !PT ;  /* 0x0000009e9f9e2212 */ /* 0x000fc800078e3cff */
[----:B------:R-:W-:-:S05]  /*7c80*/  @P2 LOP3.LUT R159, R159, R158, RZ, 0x3c, !PT ;  /* 0x0000009e9f9f2212 */ /* 0x000fca00078e3cff */
[----:B------:R2:W4:Y:S02]  /*7c90*/  @P2 LDG.E.U8 R168, desc[UR18][R158.64] ;  /* 0x000000129ea82981 */ /* 0x000524000c1e1100 */
[----:B--2---:R-:W-:Y:S02]  /*7ca0*/  @P3 IMAD.MOV.U32 R158, RZ, RZ, R22 ;  /* 0x000000ffff9e3224 */ /* 0x004fe400078e0016 */
[----:B------:R-:W-:Y:S01]  /*7cb0*/  @P3 IMAD.MOV.U32 R159, RZ, RZ, R23 ;  /* 0x000000ffff9f3224 */ /* 0x000fe200078e0017 */
[----:B------:R-:W2:Y:S04]  /*7cc0*/  LDL R22, [R1+0x148] ;  /* 0x0001480001167983 */ /* 0x000ea80000100800 */
[----:B------:R3:W2:Y:S04]  /*7cd0*/  @P3 LDG.E.U8 R169, desc[UR18][R158.64] ;  /* 0x000000129ea93981 */ /* 0x0006a8000c1e1100 */
[----:B------:R-:W2:Y:S01]  /*7ce0*/  LDL R23, [R1+0x144] ;  /* 0x0001440001177983 */ /* 0x000ea20000100800 */
[----:B---3--:R-:W-:-:S02]  /*7cf0*/  @P4 IMAD.MOV.U32 R158, RZ, RZ, R3 ;  /* 0x000000ffff9e4224 */ /* 0x008fc400078e0003 */
[----:B------:R-:W-:Y:S01]  /*7d00*/  @P4 IMAD.MOV.U32 R159, RZ, RZ, R4 ;  /* 0x000000ffff9f4224 */ /* 0x000fe200078e0004 */
[C---:B------:R-:W-:Y:S01]  /*7d10*/  ISETP.GT.AND P0, PT, R131.reuse, 0x59, PT ;  /* 0x000000598300780c */ /* 0x040fe20003f04270 */
[----:B------:R-:W3:Y:S04]  /*7d20*/  LDL R4, [R1+0x13c] ;  /* 0x00013c0001047983 */ /* 0x000ee80000100800 */
[----:B------:R0:W3:Y:S01]  /*7d30*/  @P4 LDG.E.U8 R167, desc[UR18][R158.64] ;  /* 0x000000129ea74981 */ /* 0x0000e2000c1e1100 */
[----:B------:R-:W-:-:S03]  /*7d40*/  ISETP.GT.AND P1, PT, R131, 0x5a, PT ;  /* 0x0000005a8300780c */ /* 0x000fc60003f24270 */
[----:B------:R-:W3:Y:S04]  /*7d50*/  LDL R3, [R1+0x140] ;  /* 0x0001400001037983 */ /* 0x000ee80000100800 */
[----:B------:R-:W4:Y:S01]  /*7d60*/  LDL R159, [R1+0x154] ;  /* 0x00015400019f7983 */ /* 0x000f220000100800 */
[----:B------:R-:W-:Y:S01]  /*7d70*/  PRMT R171, RZ, 0x7610, R171 ;  /* 0x00007610ffab7816 */ /* 0x000fe200000000ab */
[----:B0-----:R-:W-:Y:S01]  /*7d80*/  @P0 IMAD.MOV.U32 R158, RZ, RZ, R88 ;  /* 0x000000ffff9e0224 */ /* 0x001fe200078e0058 */
[----:B------:R-:W-:Y:S01]  /*7d90*/  ISETP.GT.AND P2, PT, R131, 0x5b, PT ;  /* 0x0000005b8300780c */ /* 0x000fe20003f44270 */
[----:B------:R-:W3:Y:S01]  /*7da0*/  LDL R88, [R1+0x128] ;  /* 0x0001280001587983 */ /* 0x000ee20000100800 */
[----:B------:R-:W-:Y:S02]  /*7db0*/  PRMT R172, RZ, 0x7610, R172 ;  /* 0x00007610ffac7816 */ /* 0x000fe400000000ac */
[----:B------:R-:W-:-:S02]  /*7dc0*/  PRMT R174, RZ, 0x7610, R174 ;  /* 0x00007610ffae7816 */ /* 0x000fc400000000ae */
[----:B------:R-:W-:Y:S01]  /*7dd0*/  PRMT R175, RZ, 0x7610, R175 ;  /* 0x00007610ffaf7816 */ /* 0x000fe200000000af */
[----:B----4-:R0:W4:Y:S02]  /*7de0*/  @P0 LDG.E.U8 R171, desc[UR18][R158.64] ;  /* 0x000000129eab0981 */ /* 0x010124000c1e1100 */
[----:B0-----:R-:W-:Y:S02]  /*7df0*/  @P1 IMAD.MOV.U32 R158, RZ, RZ, R0 ;  /* 0x000000ffff9e1224 */ /* 0x001fe400078e0000 */
[----:B------:R-:W-:Y:S01]  /*7e00*/  @P1 IMAD.MOV.U32 R159, RZ, RZ, R2 ;  /* 0x000000ffff9f1224 */ /* 0x000fe200078e0002 */
[----:B------:R-:W4:Y:S04]  /*7e10*/  LDL R0, [R1+0x138] ;  /* 0x0001380001007983 */ /* 0x000f280000100800 */
[----:B------:R-:W4:Y:S04]  /*7e20*/  LDL R2, [R1+0x134] ;  /* 0x0001340001027983 */ /* 0x000f280000100800 */
[----:B------:R2:W4:Y:S02]  /*7e30*/  @P1 LDG.E.U8 R172, desc[UR18][R158.64] ;  /* 0x000000129eac1981 */ /* 0x000524000c1e1100 */
[----:B--2---:R-:W-:-:S02]  /*7e40*/  @P2 IMAD.MOV.U32 R158, RZ, RZ, R22 ;  /* 0x000000ffff9e2224 */ /* 0x004fc400078e0016 */
[----:B------:R-:W-:Y:S01]  /*7e50*/  @P2 IMAD.MOV.U32 R159, RZ, RZ, R23 ;  /* 0x000000ffff9f2224 */ /* 0x000fe200078e0017 */
[----:B------:R-:W2:Y:S04]  /*7e60*/  LDL R22, [R1+0x130] ;  /* 0x0001300001167983 */ /* 0x000ea80000100800 */
[----:B------:R-:W2:Y:S01]  /*7e70*/  LDL R23, [R1+0x12c] ;  /* 0x00012c0001177983 */ /* 0x000ea20000100800 */
[C---:B------:R-:W-:Y:S02]  /*7e80*/  ISETP.GT.AND P0, PT, R131.reuse, 0x5c, PT ;  /* 0x0000005c8300780c */ /* 0x040fe40003f04270 */
[----:B------:R-:W-:Y:S01]  /*7e90*/  ISETP.GT.AND P1, PT, R131, 0x5d, PT ;  /* 0x0000005d8300780c */ /* 0x000fe20003f24270 */
[----:B------:R3:W2:Y:S10]  /*7ea0*/  @P2 LDG.E.U8 R174, desc[UR18][R158.64] ;  /* 0x000000129eae2981 */ /* 0x0006b4000c1e1100 */
[----:B---3--:R-:W-:-:S02]  /*7eb0*/  @P0 IMAD.MOV.U32 R158, RZ, RZ, R3 ;  /* 0x000000ffff9e0224 */ /* 0x008fc400078e0003 */
[----:B------:R-:W-:Y:S01]  /*7ec0*/  @P0 IMAD.MOV.U32 R159, RZ, RZ, R4 ;  /* 0x000000ffff9f0224 */ /* 0x000fe200078e0004 */
[----:B------:R-:W-:Y:S01]  /*7ed0*/  PRMT R176, RZ, 0x7610, R176 ;  /* 0x00007610ffb07816 */ /* 0x000fe200000000b0 */
[----:B------:R-:W3:Y:S04]  /*7ee0*/  LDL R4, [R1+0x11c] ;  /* 0x00011c0001047983 */ /* 0x000ee80000100800 */
[----:B------:R4:W3:Y:S01]  /*7ef0*/  @P0 LDG.E.U8 R175, desc[UR18][R158.64] ;  /* 0x000000129eaf0981 */ /* 0x0008e2000c1e1100 */
[----:B------:R-:W-:Y:S02]  /*7f00*/  ISETP.GT.AND P0, PT, R131, 0x5e, PT ;  /* 0x0000005e8300780c */ /* 0x000fe40003f04270 */
[----:B------:R-:W-:Y:S01]  /*7f10*/  PRMT R177, RZ, 0x7610, R177 ;  /* 0x00007610ffb17816 */ /* 0x000fe200000000b1 */
[----:B------:R-:W3:Y:S01]  /*7f20*/  LDL R3, [R1+0x120] ;  /* 0x0001200001037983 */ /* 0x000ee20000100800 */
[----:B----4-:R-:W-:-:S03]  /*7f30*/  @P1 IMAD.MOV.U32 R158, RZ, RZ, R0 ;  /* 0x000000ffff9e1224 */ /* 0x010fc600078e0000 */
[----:B------:R-:W4:Y:S01]  /*7f40*/  LDL R0, [R1+0x118] ;  /* 0x0001180001007983 */ /* 0x000f220000100800 */
[----:B------:R-:W-:-:S03]  /*7f50*/  @P1 IMAD.MOV.U32 R159, RZ, RZ, R2 ;  /* 0x000000ffff9f1224 */ /* 0x000fc600078e0002 */
[----:B------:R-:W4:Y:S04]  /*7f60*/  LDL R2, [R1+0x114] ;  /* 0x0001140001027983 */ /* 0x000f280000100800 */
[----:B------:R2:W4:Y:S02]  /*7f70*/  @P1 LDG.E.U8 R176, desc[UR18][R158.64] ;  /* 0x000000129eb01981 */ /* 0x000524000c1e1100 */
[----:B--2---:R-:W-:Y:S02]  /*7f80*/  @P0 IMAD.MOV.U32 R158, RZ, RZ, R22 ;  /* 0x000000ffff9e0224 */ /* 0x004fe400078e0016 */
[----:B------:R-:W-:Y:S01]  /*7f90*/  @P0 IMAD.MOV.U32 R159, RZ, RZ, R23 ;  /* 0x000000ffff9f0224 */ /* 0x000fe200078e0017 */
[----:B------:R-:W-:Y:S01]  /*7fa0*/  ISETP.GT.AND P1, PT, R131, 0x5f, PT ;  /* 0x0000005f8300780c */ /* 0x000fe20003f24270 */
[----:B------:R-:W2:Y:S04]  /*7fb0*/  LDL R23, [R1+0x10c] ;  /* 0x00010c0001177983 */ /* 0x000ea80000100800 */
[----:B------:R0:W2:Y:S01]  /*7fc0*/  @P0 LDG.E.U8 R177, desc[UR18][R158.64] ;  /* 0x000000129eb10981 */ /* 0x0000a2000c1e1100 */
[----:B------:R-:W-:-:S03]  /*7fd0*/  PRMT R178, RZ, 0x7610, R178 ;  /* 0x00007610ffb27816 */ /* 0x000fc600000000b2 */
[----:B------:R-:W2:Y:S04]  /*7fe0*/  LDL R22, [R1+0x110] ;  /* 0x0001100001167983 */ /* 0x000ea80000100800 */
[----:B------:R-:W3:Y:S01]  /*7ff0*/  LDL R159, [R1+0x124] ;  /* 0x00012400019f7983 */ /* 0x000ee20000100800 */
[----:B------:R-:W-:Y:S01]  /*8000*/  ISETP.GT.AND P0, PT, R131, 0x60, PT ;  /* 0x000000608300780c */ /* 0x000fe20003f04270 */
[----:B0-----:R-:W-:Y:S01]  /*8010*/  @P1 IMAD.MOV.U32 R158, RZ, RZ, R88 ;  /* 0x000000ffff9e1224 */ /* 0x001fe200078e0058 */
[----:B------:R-:W-:Y:S01]  /*8020*/  PRMT R179, RZ, 0x7610, R179 ;  /* 0x00007610ffb37816 */ /* 0x000fe200000000b3 */
[----:B------:R-:W2:Y:S01]  /*8030*/  LDL R88, [R1+0xf8] ;  /* 0x0000f80001587983 */ /* 0x000ea20000100800 */
[----:B------:R-:W-:-:S03]  /*8040*/  PRMT R180, RZ, 0x7610, R180 ;  /* 0x00007610ffb47816 */ /* 0x000fc600000000b4 */
[----:B---3--:R0:W3:Y:S01]  /*8050*/  @P1 LDG.E.U8 R178, desc[UR18][R158.64] ;  /* 0x000000129eb21981 */ /* 0x0080e2000c1e1100 */
[----:B------:R-:W-:-:S05]  /*8060*/  ISETP.GT.AND P1, PT, R131, 0x61, PT ;  /* 0x000000618300780c */ /* 0x000fca0003f24270 */
[----:B0-----:R-:W-:Y:S02]  /*8070*/  @P0 IMAD.MOV.U32 R158, RZ, RZ, R3 ;  /* 0x000000ffff9e0224 */ /* 0x001fe400078e0003 */
[----:B------:R-:W-:Y:S01]  /*8080*/  @P0 IMAD.MOV.U32 R159, RZ, RZ, R4 ;  /* 0x000000ffff9f0224 */ /* 0x000fe200078e0004 */
[----:B------:R-:W3:Y:S04]  /*8090*/  LDL R3, [R1+0x108] ;  /* 0x0001080001037983 */ /* 0x000ee80000100800 */
[----:B------:R-:W3:Y:S04]  /*80a0*/  LDL R4, [R1+0x104] ;  /* 0x0001040001047983 */ /* 0x000ee80000100800 */
[----:B------:R4:W3:Y:S02]  /*80b0*/  @P0 LDG.E.U8 R179, desc[UR18][R158.64] ;  /* 0x000000129eb30981 */ /* 0x0008e4000c1e1100 */
[----:B----4-:R-:W-:-:S02]  /*80c0*/  @P1 IMAD.MOV.U32 R158, RZ, RZ, R0 ;  /* 0x000000ffff9e1224 */ /* 0x010fc400078e0000 */
[----:B------:R-:W-:Y:S01]  /*80d0*/  @P1 IMAD.MOV.U32 R159, RZ, RZ, R2 ;  /* 0x000000ffff9f1224 */ /* 0x000fe200078e0002 */
[----:B------:R-:W4:Y:S04]  /*80e0*/  LDL R0, [R1+0x100] ;  /* 0x0001000001007983 */ /* 0x000f280000100800 */
[----:B------:R-:W4:Y:S01]  /*80f0*/  LDL R2, [R1+0xfc] ;  /* 0x0000fc0001027983 */ /* 0x000f220000100800 */
[C---:B------:R-:W-:Y:S02]  /*8100*/  ISETP.GT.AND P0, PT, R131.reuse, 0x62, PT ;  /* 0x000000628300780c */ /* 0x040fe40003f04270 */
[----:B------:R-:W-:Y:S01]  /*8110*/  PRMT R181, RZ, 0x7610, R181 ;  /* 0x00007610ffb57816 */ /* 0x000fe200000000b5 */
[----:B------:R2:W4:Y:S01]  /*8120*/  @P1 LDG.E.U8 R180, desc[UR18][R158.64] ;  /* 0x000000129eb41981 */ /* 0x000522000c1e1100 */
[----:B------:R-:W-:-:S09]  /*8130*/  ISETP.GT.AND P1, PT, R131, 0x63, PT ;  /* 0x000000638300780c */ /* 0x000fd20003f24270 */
[----:B--2---:R-:W-:Y:S02]  /*8140*/  @P0 IMAD.MOV.U32 R158, RZ, RZ, R22 ;  /* 0x000000ffff9e0224 */ /* 0x004fe400078e0016 */
[----:B------:R-:W-:Y:S01]  /*8150*/  @P0 IMAD.MOV.U32 R159, RZ, RZ, R23 ;  /* 0x000000ffff9f0224 */ /* 0x000fe200078e0017 */
[----:B------:R-:W-:Y:S01]  /*8160*/  PRMT R182, RZ, 0x7610, R182 ;  /* 0x00007610ffb67816 */ /* 0x000fe200000000b6 */
[----:B------:R-:W2:Y:S04]  /*8170*/  LDL R23, [R1+0xec] ;  /* 0x0000ec0001177983 */ /* 0x000ea80000100800 */
[----:B------:R3:W2:Y:S01]  /*8180*/  @P0 LDG.E.U8 R181, desc[UR18][R158.64] ;  /* 0x000000129eb50981 */ /* 0x0006a2000c1e1100 */
[----:B------:R-:W-:Y:S02]  /*8190*/  ISETP.GT.AND P0, PT, R131, 0x64, PT ;  /* 0x000000648300780c */ /* 0x000fe40003f04270 */
[----:B------:R-:W-:Y:S01]  /*81a0*/  PRMT R183, RZ, 0x7610, R183 ;  /* 0x00007610ffb77816 */ /* 0x000fe200000000b7 */
[----:B------:R-:W2:Y:S01]  /*81b0*/  LDL R22, [R1+0xf0] ;  /* 0x0000f00001167983 */ /* 0x000ea20000100800 */
[----:B---3--:R-:W-:-:S03]  /*81c0*/  @P1 IMAD.MOV.U32 R158, RZ, RZ, R3 ;  /* 0x000000ffff9e1224 */ /* 0x008fc600078e0003 */
[----:B------:R-:W3:Y:S01]  /*81d0*/  LDL R3, [R1+0xe8] ;  /* 0x0000e80001037983 */ /* 0x000ee20000100800 */
[----:B------:R-:W-:-:S03]  /*81e0*/  @P1 IMAD.MOV.U32 R159, RZ, RZ, R4 ;  /* 0x000000ffff9f1224 */ /* 0x000fc600078e0004 */
[----:B------:R-:W3:Y:S04]  /*81f0*/  LDL R4, [R1+0xe4] ;  /* 0x0000e40001047983 */ /* 0x000ee80000100800 */
[----:B------:R4:W3:Y:S02]  /*8200*/  @P1 LDG.E.U8 R182, desc[UR18][R158.64] ;  /* 0x000000129eb61981 */ /* 0x0008e4000c1e1100 */
[----:B----4-:R-:W-:Y:S02]  /*8210*/  @P0 IMAD.MOV.U32 R158, RZ, RZ, R0 ;  /* 0x000000ffff9e0224 */ /* 0x010fe400078e0000 */
[----:B------:R-:W-:Y:S01]  /*8220*/  @P0 IMAD.MOV.U32 R159, RZ, RZ, R2 ;  /* 0x000000ffff9f0224 */ /* 0x000fe200078e0002 */
[----:B------:R-:W-:Y:S01]  /*8230*/  ISETP.GT.AND P1, PT, R131, 0x65, PT ;  /* 0x000000658300780c */ /* 0x000fe20003f24270 */
[----:B------:R-:W4:Y:S04]  /*8240*/  LDL R2, [R1+0xdc] ;  /* 0x0000dc0001027983 */ /* 0x000f280000100800 */
[----:B------:R0:W4:Y:S01]  /*8250*/  @P0 LDG.E.U8 R183, desc[UR18][R158.64] ;  /* 0x000000129eb70981 */ /* 0x000122000c1e1100 */
[----:B------:R-:W-:-:S03]  /*8260*/  PRMT R184, RZ, 0x7610, R184 ;  /* 0x00007610ffb87816 */ /* 0x000fc600000000b8 */
[----:B------:R-:W4:Y:S04]  /*8270*/  LDL R0, [R1+0xe0] ;  /* 0x0000e00001007983 */ /* 0x000f280000100800 */
[----:B------:R-:W2:Y:S01]  /*8280*/  LDL R159, [R1+0xf4] ;  /* 0x0000f400019f7983 */ /* 0x000ea20000100800 */
[----:B------:R-:W-:Y:S01]  /*8290*/  ISETP.GT.AND P0, PT, R131, 0x66, PT ;  /* 0x000000668300780c */ /* 0x000fe20003f04270 */
[----:B0-----:R-:W-:Y:S01]  /*82a0*/  @P1 IMAD.MOV.U32 R158, RZ, RZ, R88 ;  /* 0x000000ffff9e1224 */ /* 0x001fe200078e0058 */
[----:B------:R-:W-:Y:S01]  /*82b0*/  PRMT R185, RZ, 0x7610, R185 ;  /* 0x00007610ffb97816 */ /* 0x000fe200000000b9 */
[----:B------:R-:W4:Y:S01]  /*82c0*/  LDL R88, [R1+0xc8] ;  /* 0x0000c80001587983 */ /* 0x000f220000100800 */
[----:B------:R-:W-:-:S03]  /*82d0*/  PRMT R186, RZ, 0x7610, R186 ;  /* 0x00007610ffba7816 */ /* 0x000fc600000000ba */
[----:B--2---:R0:W2:Y:S01]  /*82e0*/  @P1 LDG.E.U8 R184, desc[UR18][R158.64] ;  /* 0x000000129eb81981 */ /* 0x0040a2000c1e1100 */
[----:B------:R-:W-:-:S05]  /*82f0*/  ISETP.GT.AND P1, PT, R131, 0x67, PT ;  /* 0x000000678300780c */ /* 0x000fca0003f24270 */
[----:B0-----:R-:W-:Y:S02]  /*8300*/  @P0 IMAD.MOV.U32 R158, RZ, RZ, R22 ;  /* 0x000000ffff9e0224 */ /* 0x001fe400078e0016 */
[----:B------:R-:W-:Y:S01]  /*8310*/  @P0 IMAD.MOV.U32 R159, RZ, RZ, R23 ;  /* 0x000000ffff9f0224 */ /* 0x000fe200078e0017 */
[----:B------:R-:W2:Y:S04]  /*8320*/  LDL R22, [R1+0xd8] ;  /* 0x0000d80001167983 */ /* 0x000ea80000100800 */
[----:B------:R-:W2:Y:S04]  /*8330*/  LDL R23, [R1+0xd4] ;  /* 0x0000d40001177983 */ /* 0x000ea80000100800 */
[----:B------:R3:W2:Y:S02]  /*8340*/  @P0 LDG.E.U8 R185, desc[UR18][R158.64] ;  /* 0x000000129eb90981 */ /* 0x0006a4000c1e1100 */
[----:B---3--:R-:W-:-:S02]  /*8350*/  @P1 IMAD.MOV.U32 R158, RZ, RZ, R3 ;  /* 0x000000ffff9e1224 */ /* 0x008fc400078e0003 */
[----:B------:R-:W-:Y:S01]  /*8360*/  @P1 IMAD.MOV.U32 R159, RZ, RZ, R4 ;  /* 0x000000ffff9f1224 */ /* 0x000fe200078e0004 */
[----:B------:R-:W3:Y:S04]  /*8370*/  LDL R3, [R1+0xd0] ;  /* 0x0000d00001037983 */ /* 0x000ee80000100800 */
[----:B------:R-:W3:Y:S01]  /*8380*/  LDL R4, [R1+0xcc] ;  /* 0x0000cc0001047983 */ /* 0x000ee20000100800 */
[C---:B------:R-:W-:Y:S02]  /*8390*/  ISETP.GT.AND P0, PT, R131.reuse, 0x68, PT ;  /* 0x000000688300780c */ /* 0x040fe40003f04270 */
[----:B------:R-:W-:Y:S01]  /*83a0*/  PRMT R187, RZ, 0x7610, R187 ;  /* 0x00007610ffbb7816 */ /* 0x000fe200000000bb */
[----:B------:R4:W3:Y:S01]  /*83b0*/  @P1 LDG.E.U8 R186, desc[UR18][R158.64] ;  /* 0x000000129eba1981 */ /* 0x0008e2000c1e1100 */
[----:B------:R-:W-:-:S09]  /*83c0*/  ISETP.GT.AND P1, PT, R131, 0x69, PT ;  /* 0x000000698300780c */ /* 0x000fd20003f24270 */
[----:B----4-:R-:W-:Y:S02]  /*83d0*/  @P0 IMAD.MOV.U32 R158, RZ, RZ, R0 ;  /* 0x000000ffff9e0224 */ /* 0x010fe400078e0000 */
[----:B------:R-:W-:Y:S01]  /*83e0*/  @P0 IMAD.MOV.U32 R159, RZ, RZ, R2 ;  /* 0x000000ffff9f0224 */ /* 0x000fe200078e0002 */
[----:B------:R-:W-:Y:S01]  /*83f0*/  PRMT R188, RZ, 0x7610, R188 ;  /* 0x00007610ffbc7816 */ /* 0x000fe200000000bc */
[----:B------:R-:W4:Y:S04]  /*8400*/  LDL R2, [R1+0xbc] ;  /* 0x0000bc0001027983 */ /* 0x000f280000100800 */
[----:B------:R2:W4:Y:S01]  /*8410*/  @P0 LDG.E.U8 R187, desc[UR18][R158.64] ;  /* 0x000000129ebb0981 */ /* 0x000522000c1e1100 */
[----:B------:R-:W-:Y:S02]  /*8420*/  ISETP.GT.AND P0, PT, R131, 0x6a, PT ;  /* 0x0000006a8300780c */ /* 0x000fe40003f04270 */
[----:B------:R-:W-:Y:S01]  /*8430*/  PRMT R189, RZ, 0x7610, R189 ;  /* 0x00007610ffbd7816 */ /* 0x000fe200000000bd */
[----:B------:R-:W4:Y:S01]  /*8440*/  LDL R0, [R1+0xc0] ;  /* 0x0000c00001007983 */ /* 0x000f220000100800 */
[----:B--2---:R-:W-:-:S03]  /*8450*/  @P1 IMAD.MOV.U32 R158, RZ, RZ, R22 ;  /* 0x000000ffff9e1224 */ /* 0x004fc600078e0016 */
[----:B------:R-:W2:Y:S01]  /*8460*/  LDL R22, [R1+0xb8] ;  /* 0x0000b80001167983 */ /* 0x000ea20000100800 */
[----:B------:R-:W-:-:S03]  /*8470*/  @P1 IMAD.MOV.U32 R159, RZ, RZ, R23 ;  /* 0x000000ffff9f1224 */ /* 0x000fc600078e0017 */
[----:B------:R-:W2:Y:S04]  /*8480*/  LDL R23, [R1+0xb4] ;  /* 0x0000b40001177983 */ /* 0x000ea80000100800 */
[----:B------:R3:W2:Y:S02]  /*8490*/  @P1 LDG.E.U8 R188, desc[UR18][R158.64] ;  /* 0x000000129ebc1981 */ /* 0x0006a4000c1e1100 */
[----:B---3--:R-:W-:Y:S02]  /*84a0*/  @P0 IMAD.MOV.U32 R158, RZ, RZ, R3 ;  /* 0x000000ffff9e0224 */ /* 0x008fe400078e0003 */
[----:B------:R-:W-:Y:S01]  /*84b0*/  @P0 IMAD.MOV.U32 R159, RZ, RZ, R4 ;  /* 0x000000ffff9f0224 */ /* 0x000fe200078e0004 */
[----:B------:R-:W-:Y:S01]  /*84c0*/  ISETP.GT.AND P1, PT, R131, 0x6b, PT ;  /* 0x0000006b8300780c */ /* 0x000fe20003f24270 */
[----:B------:R-:W3:Y:S04]  /*84d0*/  LDL R4, [R1+0xac] ;  /* 0x0000ac0001047983 */ /* 0x000ee80000100800 */
[----:B------:R0:W3:Y:S01]  /*84e0*/  @P0 LDG.E.U8 R189, desc[UR18][R158.64] ;  /* 0x000000129ebd0981 */ /* 0x0000e2000c1e1100 */
[----:B------:R-:W-:-:S03]  /*84f0*/  PRMT R190, RZ, 0x7610, R190 ;  /* 0x00007610ffbe7816 */ /* 0x000fc600000000be */
[----:B------:R-:W3:Y:S04]  /*8500*/  LDL R3, [R1+0xb0] ;  /* 0x0000b00001037983 */ /* 0x000ee80000100800 */
[----:B------:R-:W4:Y:S01]  /*8510*/  LDL R159, [R1+0xc4] ;  /* 0x0000c400019f7983 */ /* 0x000f220000100800 */
[----:B------:R-:W-:Y:S01]  /*8520*/  ISETP.GT.AND P0, PT, R131, 0x6c, PT ;  /* 0x0000006c8300780c */ /* 0x000fe20003f04270 */
[----:B0-----:R-:W-:Y:S01]  /*8530*/  @P1 IMAD.MOV.U32 R158, RZ, RZ, R88 ;  /* 0x000000ffff9e1224 */ /* 0x001fe200078e0058 */
[----:B------:R-:W-:Y:S01]  /*8540*/  PRMT R191, RZ, 0x7610, R191 ;  /* 0x00007610ffbf7816 */ /* 0x000fe200000000bf */
[----:B------:R-:W3:Y:S01]  /*8550*/  LDL R88, [R1+0x98] ;  /* 0x0000980001587983 */ /* 0x000ee20000100800 */
[----:B------:R-:W-:-:S03]  /*8560*/  PRMT R192, RZ, 0x7610, R192 ;  /* 0x00007610ffc07816 */ /* 0x000fc600000000c0 */
[----:B----4-:R0:W4:Y:S01]  /*8570*/  @P1 LDG.E.U8 R190, desc[UR18][R158.64] ;  /* 0x000000129ebe1981 */ /* 0x010122000c1e1100 */
[----:B------:R-:W-:-:S05]  /*8580*/  ISETP.GT.AND P1, PT, R131, 0x6d, PT ;  /* 0x0000006d8300780c */ /* 0x000fca0003f24270 */
        /* <DEDUP_REMOVED lines=10> */
[----:B------:R-:W-:Y:S01]  /*8630*/  PRMT R193, RZ, 0x7610, R193 ;  /* 0x00007610ffc17816 */ /* 0x000fe200000000c1 */
[----:B------:R3:W2:Y:S01]  /*8640*/  @P1 LDG.E.U8 R192, desc[UR18][R158.64] ;  /* 0x000000129ec01981 */ /* 0x0006a2000c1e1100 */
[----:B------:R-:W-:-:S09]  /*8650*/  ISETP.GT.AND P1, PT, R131, 0x6f, PT ;  /* 0x0000006f8300780c */ /* 0x000fd20003f24270 */
[----:B---3--:R-:W-:Y:S02]  /*8660*/  @P0 IMAD.MOV.U32 R158, RZ, RZ, R3 ;  /* 0x000000ffff9e0224 */ /* 0x008fe400078e0003 */
        /* <DEDUP_REMOVED lines=55> */
[C---:B------:R-:W-:Y:S01]  /*89e0*/  ISETP.GT.AND P1, PT, R131.reuse, 0x77, PT ;  /* 0x000000778300780c */ /* 0x040fe20003f24270 */
[----:B------:R-:W4:Y:S04]  /*89f0*/  LDL R2, [R1+0x4c] ;  /* 0x00004c0001027983 */ /* 0x000f280000100800 */
[----:B------:R0:W4:Y:S04]  /*8a00*/  @P0 LDG.E.U8 R201, desc[UR18][R158.64] ;  /* 0x000000129ec90981 */ /* 0x000128000c1e1100 */
[----:B------:R-:W4:Y:S04]  /*8a10*/  LDL R0, [R1+0x50] ;  /* 0x0000500001007983 */ /* 0x000f280000100800 */
[----:B------:R-:W2:Y:S01]  /*8a20*/  LDL R159, [R1+0x64] ;  /* 0x00006400019f7983 */ /* 0x000ea20000100800 */
[----:B------:R-:W-:Y:S01]  /*8a30*/  ISETP.GT.AND P0, PT, R131, 0x78, PT ;  /* 0x000000788300780c */ /* 0x000fe20003f04270 */
[----:B0-----:R-:W-:Y:S01]  /*8a40*/  @P1 IMAD.MOV.U32 R158, RZ, RZ, R88 ;  /* 0x000000ffff9e1224 */ /* 0x001fe200078e0058 */
[----:B------:R-:W-:-:S02]  /*8a50*/  PRMT R202, RZ, 0x7610, R202 ;  /* 0x00007610ffca7816 */ /* 0x000fc400000000ca */
[----:B------:R-:W-:Y:S02]  /*8a60*/  PRMT R203, RZ, 0x7610, R203 ;  /* 0x00007610ffcb7816 */ /* 0x000fe400000000cb */
[----:B------:R-:W-:Y:S02]  /*8a70*/  PRMT R204, RZ, 0x7610, R204 ;  /* 0x00007610ffcc7816 */ /* 0x000fe400000000cc */
[----:B------:R-:W-:Y:S01]  /*8a80*/  PRMT R205, RZ, 0x7610, R205 ;  /* 0x00007610ffcd7816 */ /* 0x000fe200000000cd */
[----:B--2---:R0:W2:Y:S01]  /*8a90*/  @P1 LDG.E.U8 R202, desc[UR18][R158.64] ;  /* 0x000000129eca1981 */ /* 0x0040a2000c1e1100 */
[----:B------:R-:W-:-:S03]  /*8aa0*/  ISETP.GT.AND P1, PT, R131, 0x79, PT ;  /* 0x000000798300780c */ /* 0x000fc60003f24270 */
        /* <DEDUP_REMOVED lines=9> */
[----:B------:R-:W-:-:S03]  /*8b40*/  ISETP.GT.AND P0, PT, R131, 0x7a, PT ;  /* 0x0000007a8300780c */ /* 0x000fc60003f04270 */
[----:B------:R4:W3:Y:S10]  /*8b50*/  @P1 LDG.E.U8 R204, desc[UR18][R158.64] ;  /* 0x000000129ecc1981 */ /* 0x0008f4000c1e1100 */
[----:B----4-:R-:W-:-:S02]  /*8b60*/  @P0 IMAD.MOV.U32 R158, RZ, RZ, R0 ;  /* 0x000000ffff9e0224 */ /* 0x010fc400078e0000 */
[----:B------:R-:W-:Y:S01]  /*8b70*/  @P0 IMAD.MOV.U32 R159, RZ, RZ, R2 ;  /* 0x000000ffff9f0224 */ /* 0x000fe200078e0002 */
[----:B------:R-:W4:Y:S04]  /*8b80*/  LDL R0, [R1+0x38] ;  /* 0x0000380001007983 */ /* 0x000f280000100800 */
[----:B------:R0:W4:Y:S01]  /*8b90*/  @P0 LDG.E.U8 R205, desc[UR18][R158.64] ;  /* 0x000000129ecd0981 */ /* 0x000122000c1e1100 */
[----:B------:R-:W-:Y:S02]  /*8ba0*/  ISETP.GT.AND P0, PT, R131, 0x7b, PT ;  /* 0x0000007b8300780c */ /* 0x000fe40003f04270 */
[----:B------:R-:W-:Y:S01]  /*8bb0*/  LOP3.LUT R156, R156, 0xffff, RZ, 0xc0, !PT ;  /* 0x0000ffff9c9c7812 */ /* 0x000fe200078ec0ff */
[----:B------:R-:W4:Y:S01]  /*8bc0*/  LDL R2, [R1+0x34] ;  /* 0x0000340001027983 */ /* 0x000f220000100800 */
[----:B------:R-:W-:-:S04]  /*8bd0*/  LOP3.LUT R157, R157, 0xffff, RZ, 0xc0, !PT ;  /* 0x0000ffff9d9d7812 */ /* 0x000fc800078ec0ff */
[----:B------:R-:W-:Y:S02]  /*8be0*/  PRMT R88, R156, 0x3340, R157 ;  /* 0x000033409c587816 */ /* 0x000fe4000000009d */
[----:B0-----:R-:W-:Y:S02]  /*8bf0*/  PRMT R158, RZ, 0x7610, R158 ;  /* 0x00007610ff9e7816 */ /* 0x001fe4000000009e */
[----:B------:R-:W-:Y:S02]  /*8c00*/  LOP3.LUT R155, R155, 0xffff, RZ, 0xc0, !PT ;  /* 0x0000ffff9b9b7812 */ /* 0x000fe400078ec0ff */
[----:B------:R-:W-:Y:S01]  /*8c10*/  LOP3.LUT R154, R154, 0xffff, RZ, 0xc0, !PT ;  /* 0x0000ffff9a9a7812 */ /* 0x000fe200078ec0ff */
[----:B------:R0:W-:Y:S01]  /*8c20*/  STL [R1+0x450], R88 ;  /* 0x0004505801007387 */ /* 0x0001e20000100800 */
[----:B------:R-:W-:Y:S02]  /*8c30*/  LOP3.LUT R110, R110, 0xffff, RZ, 0xc0, !PT ;  /* 0x0000ffff6e6e7812 */ /* 0x000fe400078ec0ff */
[----:B------:R-:W-:Y:S01]  /*8c40*/  LOP3.LUT R129, R129, 0xffff, RZ, 0xc0, !PT ;  /* 0x0000ffff81817812 */ /* 0x000fe200078ec0ff */
[----:B--2---:R-:W-:-:S02]  /*8c50*/  @P0 IMAD.MOV.U32 R156, RZ, RZ, R22 ;  /* 0x000000ffff9c0224 */ /* 0x004fc400078e0016 */
[----:B------:R-:W-:-:S05]  /*8c60*/  @P0 IMAD.MOV.U32 R157, RZ, RZ, R23 ;  /* 0x000000ffff9d0224 */ /* 0x000fca00078e0017 */
[----:B------:R1:W2:Y:S01]  /*8c70*/  @P0 LDG.E.U8 R158, desc[UR18][R156.64] ;  /* 0x000000129c9e0981 */ /* 0x0002a2000c1e1100 */
[----:B------:R-:W-:Y:S02]  /*8c80*/  ISETP.GT.AND P0, PT, R131, 0x7c, PT ;  /* 0x0000007c8300780c */ /* 0x000fe40003f04270 */
[----:B------:R-:W-:-:S05]  /*8c90*/  PRMT R22, R155, 0x3340, R154 ;  /* 0x000033409b167816 */ /* 0x000fca000000009a */
[----:B------:R1:W-:Y:S04]  /*8ca0*/  STL [R1+0x44c], R22 ;  /* 0x00044c1601007387 */ /* 0x0003e80000100800 */
[----:B0-----:R-:W2:Y:S02]  /*8cb0*/  LDL R88, [R1+0x28] ;  /* 0x0000280001587983 */ /* 0x001ea40000100800 */
[----:B---3--:R-:W-:Y:S02]  /*8cc0*/  @P0 IMAD.MOV.U32 R155, RZ, RZ, R4 ;  /* 0x000000ffff9b0224 */ /* 0x008fe400078e0004 */
[----:B------:R-:W-:Y:S01]  /*8cd0*/  @P0 IMAD.MOV.U32 R154, RZ, RZ, R3 ;  /* 0x000000ffff9a0224 */ /* 0x000fe200078e0003 */
[----:B------:R-:W3:Y:S04]  /*8ce0*/  LDL R4, [R1+0x2c] ;  /* 0x00002c0001047983 */ /* 0x000ee80000100800 */
[----:B------:R-:W2:Y:S01]  /*8cf0*/  LDL R3, [R1+0x30] ;  /* 0x0000300001037983 */ /* 0x000ea20000100800 */
[----:B-1----:R-:W-:-:S03]  /*8d00*/  PRMT R22, R129, 0x3340, R110 ;  /* 0x0000334081167816 */ /* 0x002fc6000000006e */
[----:B------:R-:W2:Y:S04]  /*8d10*/  LDL R110, [R1+0x24] ;  /* 0x00002400016e7983 */ /* 0x000ea80000100800 */
[----:B------:R-:W2:Y:S01]  /*8d20*/  LDL R23, [R1+0x1c] ;  /* 0x00001c0001177983 */ /* 0x000ea20000100800 */
[----:B------:R-:W-:Y:S02]  /*8d30*/  PRMT R156, RZ, 0x7610, R156 ;  /* 0x00007610ff9c7816 */ /* 0x000fe4000000009c */
[----:B------:R-:W-:Y:S01]  /*8d40*/  LOP3.LUT R140, R140, 0xffff, RZ, 0xc0, !PT ;  /* 0x0000ffff8c8c7812 */ /* 0x000fe200078ec0ff */
[----:B------:R-:W2:Y:S04]  /*8d50*/  LDL R159, [R1+0x14] ;  /* 0x00001400019f7983 */ /* 0x000ea80000100800 */
[----:B------:R4:W2:Y:S01]  /*8d60*/  @P0 LDG.E.U8 R156, desc[UR18][R154.64] ;  /* 0x000000129a9c0981 */ /* 0x0008a2000c1e1100 */
[----:B------:R-:W-:-:S02]  /*8d70*/  ISETP.GT.AND P0, PT, R131, 0x7d, PT ;  /* 0x0000007d8300780c */ /* 0x000fc40003f04270 */
[----:B------:R-:W-:Y:S01]  /*8d80*/  PRMT R129, RZ, 0x7610, R129 ;  /* 0x00007610ff817816 */ /* 0x000fe20000000081 */
[----:B------:R-:W2:Y:S10]  /*8d90*/  LDL R157, [R1+0x18] ;  /* 0x00001800019d7983 */ /* 0x000eb40000100800 */
[----:B----4-:R-:W-:-:S02]  /*8da0*/  @P0 IMAD.MOV.U32 R154, RZ, RZ, R0 ;  /* 0x000000ffff9a0224 */ /* 0x010fc400078e0000 */
[----:B------:R-:W0:Y:S01]  /*8db0*/  S2R R0, SR_TID.X ;  /* 0x0000000000007919 */ /* 0x000e220000002100 */
[----:B------:R-:W-:-:S05]  /*8dc0*/  @P0 IMAD.MOV.U32 R155, RZ, RZ, R2 ;  /* 0x000000ffff9b0224 */ /* 0x000fca00078e0002 */
[----:B------:R3:W4:Y:S01]  /*8dd0*/  @P0 LDG.E.U8 R129, desc[UR18][R154.64] ;  /* 0x000000129a810981 */ /* 0x000722000c1e1100 */
[----:B------:R-:W-:Y:S02]  /*8de0*/  ISETP.GT.AND P0, PT, R131, 0x7e, PT ;  /* 0x0000007e8300780c */ /* 0x000fe40003f04270 */
[----:B------:R-:W-:Y:S02]  /*8df0*/  LOP3.LUT R151, R151, 0xffff, RZ, 0xc0, !PT ;  /* 0x0000ffff97977812 */ /* 0x000fe400078ec0ff */
[----:B------:R-:W-:Y:S02]  /*8e00*/  ISETP.GT.AND P1, PT, R131, 0x7f, PT ;  /* 0x0000007f8300780c */ /* 0x000fe40003f24270 */
[----:B------:R-:W-:Y:S02]  /*8e10*/  PRMT R2, R140, 0x3340, R151 ;  /* 0x000033408c027816 */ /* 0x000fe40000000097 */
[----:B------:R-:W-:Y:S02]  /*8e20*/  PRMT R140, RZ, 0x7610, R140 ;  /* 0x00007610ff8c7816 */ /* 0x000fe4000000008c */
[----:B0-----:R-:W-:-:S03]  /*8e30*/  LOP3.LUT R0, R0, 0x7f, RZ, 0xc0, !PT ;  /* 0x0000007f00007812 */ /* 0x001fc600078ec0ff */
[----:B---3--:R-:W-:Y:S02]  /*8e40*/  @P0 IMAD.MOV.U32 R155, RZ, RZ, R4 ;  /* 0x000000ffff9b0224 */ /* 0x008fe400078e0004 */
[----:B------:R-:W3:Y:S01]  /*8e50*/  LDL R4, [R1+0x20] ;  /* 0x0000200001047983 */ /* 0x000ee20000100800 */
[----:B--2---:R-:W-:-:S05]  /*8e60*/  @P0 IMAD.MOV.U32 R154, RZ, RZ, R3 ;  /* 0x000000ffff9a0224 */ /* 0x004fca00078e0003 */
[----:B------:R0:W2:Y:S01]  /*8e70*/  @P0 LDG.E.U8 R140, desc[UR18][R154.64] ;  /* 0x000000129a8c0981 */ /* 0x0000a2000c1e1100 */
[----:B------:R-:W-:-:S03]  /*8e80*/  ISETP.GE.AND P0, PT, R0, R131, PT ;  /* 0x000000830000720c */ /* 0x000fc60003f06270 */
[----:B------:R-:W4:Y:S01]  /*8e90*/  LDL.LU R0, [R1+0x4] ;  /* 0x0000040001007983 */ /* 0x000f220000300800 */
[----:B0-----:R-:W-:Y:S02]  /*8ea0*/  @P1 IMAD.MOV.U32 R154, RZ, RZ, R88 ;  /* 0x000000ffff9a1224 */ /* 0x001fe400078e0058 */
[----:B------:R-:W-:Y:S01]  /*8eb0*/  @P1 IMAD.MOV.U32 R155, RZ, RZ, R110 ;  /* 0x000000ffff9b1224 */ /* 0x000fe200078e006e */
[----:B------:R-:W2:Y:S04]  /*8ec0*/  LDL R88, [R1+0x10] ;  /* 0x0000100001587983 */ /* 0x000ea80000100800 */
[----:B------:R-:W4:Y:S01]  /*8ed0*/  LDL R110, [R1+0xc] ;  /* 0x00000c00016e7983 */ /* 0x000f220000100800 */
[----:B------:R-:W-:-:S06]  /*8ee0*/  PRMT R131, RZ, 0x7610, R131 ;  /* 0x00007610ff837816 */ /* 0x000fcc0000000083 */
[----:B------:R0:W4:Y:S02]  /*8ef0*/  @P1 LDG.E.U8 R131, desc[UR18][R154.64] ;  /* 0x000000129a831981 */ /* 0x000124000c1e1100 */
[----:B0-----:R-:W-:Y:S02]  /*8f00*/  @!P0 IMAD.MOV.U32 R155, RZ, RZ, R23 ;  /* 0x000000ffff9b8224 */ /* 0x001fe400078e0017 */
[----:B------:R-:W4:Y:S01]  /*8f10*/  LDL R23, [R1+0x8] ;  /* 0x0000080001177983 */ /* 0x000f220000100800 */
[----:B------:R-:W-:Y:S02]  /*8f20*/  PRMT R151, RZ, 0x7610, R151 ;  /* 0x00007610ff977816 */ /* 0x000fe40000000097 */
[----:B------:R-:W-:Y:S02]  /*8f30*/  LOP3.LUT R136, R136, 0xffff, RZ, 0xc0, !PT ;  /* 0x0000ffff88887812 */ /* 0x000fe400078ec0ff */
[----:B------:R-:W-:Y:S02]  /*8f40*/  LOP3.LUT R153, R153, 0xffff, RZ, 0xc0, !PT ;  /* 0x0000ffff99997812 */ /* 0x000fe400078ec0ff */
[----:B------:R-:W-:-:S02]  /*8f50*/  LOP3.LUT R173, R173, 0xffff, RZ, 0xc0, !PT ;  /* 0x0000ffffadad7812 */ /* 0x000fc400078ec0ff */
[----:B------:R-:W-:Y:S02]  /*8f60*/  LOP3.LUT R137, R137, 0xffff, RZ, 0xc0, !PT ;  /* 0x0000ffff89897812 */ /* 0x000fe400078ec0ff */
[--C-:B------:R-:W-:Y:S02]  /*8f70*/  PRMT R3, R136, 0x3340, R153.reuse ;  /* 0x0000334088037816 */ /* 0x100fe40000000099 */
[----:B------:R-:W-:Y:S01]  /*8f80*/  PRMT R153, RZ, 0x7610, R153 ;  /* 0x00007610ff997816 */ /* 0x000fe20000000099 */
[----:B------:R-:W-:Y:S01]  /*8f90*/  BAR.SYNC.DEFER_BLOCKING 0x0 ;  /* 0x0000000000007b1d */ /* 0x000fe20000010000 */
[----:B------:R-:W-:Y:S02]  /*8fa0*/  LOP3.LUT R170, R170, 0xffff, RZ, 0xc0, !PT ;  /* 0x0000ffffaaaa7812 */ /* 0x000fe400078ec0ff */
[----:B------:R-:W-:Y:S02]  /*8fb0*/  LOP3.LUT R139, R139, 0xffff, RZ, 0xc0, !PT ;  /* 0x0000ffff8b8b7812 */ /* 0x000fe400078ec0ff */
[----:B------:R-:W-:-:S02]  /*8fc0*/  LOP3.LUT R104, R104, 0xffff, RZ, 0xc0, !PT ;  /* 0x0000ffff68687812 */ /* 0x000fc400078ec0ff */
[----:B------:R-:W-:Y:S02]  /*8fd0*/  LOP3.LUT R111, R111, 0xffff, RZ, 0xc0, !PT ;  /* 0x0000ffff6f6f7812 */ /* 0x000fe400078ec0ff */
[----:B------:R-:W-:Y:S02]  /*8fe0*/  LOP3.LUT R99, R99, 0xffff, RZ, 0xc0, !PT ;  /* 0x0000ffff63637812 */ /* 0x000fe400078ec0ff */
[----:B------:R-:W-:Y:S02]  /*8ff0*/  LOP3.LUT R149, R149, 0xffff, RZ, 0xc0, !PT ;  /* 0x0000ffff95957812 */ /* 0x000fe400078ec0ff */
[----:B------:R-:W-:Y:S02]  /*9000*/  LOP3.LUT R98, R98, 0xffff, RZ, 0xc0, !PT ;  /* 0x0000ffff62627812 */ /* 0x000fe400078ec0ff */
[----:B------:R-:W-:-:S04]  /*9010*/  LOP3.LUT R147, R147, 0xffff, RZ, 0xc0, !PT ;  /* 0x0000ffff93937812 */ /* 0x000fc800078ec0ff */
[----:B------:R-:W-:Y:S01]  /*9020*/  PRMT R147, R98, 0x3340, R147 ;  /* 0x0000334062937816 */ /* 0x000fe20000000093 */
[----:B------:R-:W-:Y:S01]  /*9030*/  @!P0 IMAD.MOV.U32 R98, RZ, RZ, R247 ;  /* 0x000000ffff628224 */ /* 0x000fe200078e00f7 */
[----:B------:R-:W-:Y:S01]  /*9040*/  LOP3.LUT R108, R108, 0xffff, RZ, 0xc0, !PT ;  /* 0x0000ffff6c6c7812 */ /* 0x000fe200078ec0ff */
[----:B---3--:R-:W-:-:S05]  /*9050*/  @!P0 IMAD.MOV.U32 R154, RZ, RZ, R4 ;  /* 0x000000ffff9a8224 */ /* 0x008fca00078e0004 */
[----:B------:R0:W3:Y:S02]  /*9060*/  @!P0 LDG.E.U8 R151, desc[UR18][R154.64] ;  /* 0x000000129a978981 */ /* 0x0000e4000c1e1100 */
[----:B0-----:R-:W-:Y:S01]  /*9070*/  @!P0 IMAD.MOV.U32 R155, RZ, RZ, R159 ;  /* 0x000000ffff9b8224 */ /* 0x001fe200078e009f */
[----:B------:R-:W-:Y:S01]  /*9080*/  PRMT R159, R173, 0x3340, R137 ;  /* 0x00003340ad9f7816 */ /* 0x000fe20000000089 */
[----:B--2---:R-:W-:Y:S02]  /*9090*/  @!P0 IMAD.MOV.U32 R136, RZ, RZ, R88 ;  /* 0x000000ffff888224 */ /* 0x004fe400078e0058 */
[----:B----4-:R-:W-:Y:S01]  /*90a0*/  @!P0 IMAD.MOV.U32 R137, RZ, RZ, R110 ;  /* 0x000000ffff898224 */ /* 0x010fe200078e006e */
[----:B------:R0:W-:Y:S04]  /*90b0*/  STL [R1+0x490], R0 ;  /* 0x0004900001007387 */ /* 0x0001e80000100800 */
[----:B------:R1:W2:Y:S02]  /*90c0*/  @!P0 LDG.E.U8 R153, desc[UR18][R136.64] ;  /* 0x0000001288998981 */ /* 0x0002a4000c1e1100 */
[----:B-1----:R-:W-:-:S02]  /*90d0*/  @!P0 IMAD.MOV.U32 R137, RZ, RZ, R0 ;  /* 0x000000ffff898224 */ /* 0x002fc400078e0000 */
[----:B0-----:R-:W4:Y:S01]  /*90e0*/  LDL.LU R0, [R1] ;  /* 0x0000000001007983 */ /* 0x001f220000300800 */
[----:B------:R-:W-:Y:S01]  /*90f0*/  PRMT R4, R170, 0x3340, R139 ;  /* 0x00003340aa047816 */ /* 0x000fe2000000008b */
[----:B------:R-:W-:Y:S01]  /*9100*/  @!P0 IMAD.MOV.U32 R154, RZ, RZ, R157 ;  /* 0x000000ffff9a8224 */ /* 0x000fe200078e009d */
[----:B------:R-:W-:Y:S01]  /*9110*/  PRMT R139, RZ, 0x7610, R139 ;  /* 0x00007610ff8b7816 */ /* 0x000fe2000000008b */
[----:B------:R-:W-:-:S05]  /*9120*/  @!P0 IMAD.MOV.U32 R110, RZ, RZ, R249 ;  /* 0x000000ffff6e8224 */ /* 0x000fca00078e00f9 */
[----:B------:R0:W2:Y:S02]  /*9130*/  @!P0 LDG.E.U8 R139, desc[UR18][R154.64] ;  /* 0x000000129a8b8981 */ /* 0x0000a4000c1e1100 */
[----:B0-----:R-:W-:Y:S01]  /*9140*/  PRMT R155, R104, 0x3340, R111 ;  /* 0x00003340689b7816 */ /* 0x001fe2000000006f */
[----:B------:R-:W-:Y:S01]  /*9150*/  @!P0 IMAD.MOV.U32 R111, RZ, RZ, R248 ;  /* 0x000000ffff6f8224 */ /* 0x000fe200078e00f8 */
[----:B------:R-:W-:Y:S02]  /*9160*/  PRMT R104, RZ, 0x7610, R104 ;  /* 0x00007610ff687816 */ /* 0x000fe40000000068 */
[----:B------:R-:W-:Y:S01]  /*9170*/  PRMT R154, R99, 0x3340, R149 ;  /* 0x00003340639a7816 */ /* 0x000fe20000000095 */
[----:B------:R-:W-:-:S03]  /*9180*/  @!P0 IMAD.MOV.U32 R99, RZ, RZ, R246 ;  /* 0x000000ffff638224 */ /* 0x000fc600078e00f6 */
[----:B------:R0:W2:Y:S01]  /*9190*/  @!P0 LDG.E.U8 R104, desc[UR18][R110.64] ;  /* 0x000000126e688981 */ /* 0x0000a2000c1e1100 */
[----:B------:R-:W-:Y:S02]  /*91a0*/  LOP3.LUT R146, R146, 0xffff, RZ, 0xc0, !PT ;  /* 0x0000ffff92927812 */ /* 0x000fe400078ec0ff */
[----:B0-----:R-:W-:Y:S02]  /*91b0*/  PRMT R110, RZ, 0x7610, R110 ;  /* 0x00007610ff6e7816 */ /* 0x001fe4000000006e */
[----:B------:R-:W-:-:S04]  /*91c0*/  PRMT R111, RZ, 0x7610, R111 ;  /* 0x00007610ff6f7816 */ /* 0x000fc8000000006f */
[----:B------:R0:W2:Y:S01]  /*91d0*/  @!P0 LDG.E.U8 R110, desc[UR18][R98.64] ;  /* 0x00000012626e8981 */ /* 0x0000a2000c1e1100 */
[----:B------:R-:W-:Y:S02]  /*91e0*/  PRMT R88, R108, 0x3340, R146 ;  /* 0x000033406c587816 */ /* 0x000fe40000000092 */
[----:B------:R-:W-:Y:S01]  /*91f0*/  PRMT R108, RZ, 0x7610, R108 ;  /* 0x00007610ff6c7816 */ /* 0x000fe2000000006c */
[----:B0-----:R-:W-:Y:S02]  /*9200*/  @!P0 IMAD.MOV.U32 R98, RZ, RZ, R245 ;  /* 0x000000ffff628224 */ /* 0x001fe400078e00f5 */
[----:B------:R-:W-:Y:S01]  /*9210*/  @!P0 IMAD.MOV.U32 R99, RZ, RZ, R244 ;  /* 0x000000ffff638224 */ /* 0x000fe200078e00f4 */
[----:B------:R-:W-:Y:S02]  /*9220*/  LOP3.LUT R103, R103, 0xffff, RZ, 0xc0, !PT ;  /* 0x0000ffff67677812 */ /* 0x000fe400078ec0ff */
[----:B------:R-:W-:Y:S02]  /*9230*/  LOP3.LUT R133, R133, 0xffff, RZ, 0xc0, !PT ;  /* 0x0000ffff85857812 */ /* 0x000fe400078ec0ff */
[----:B------:R0:W2:Y:S02]  /*9240*/  @!P0 LDG.E.U8 R111, desc[UR18][R98.64] ;  /* 0x00000012626f8981 */ /* 0x0000a4000c1e1100 */
[----:B------:R-:W-:-:S02]  /*9250*/  PRMT R173, R103, 0x3340, R133 ;  /* 0x0000334067ad7816 */ /* 0x000fc40000000085 */
        /* <DEDUP_REMOVED lines=10> */
[----:B------:R-:W-:-:S04]  /*9300*/  LOP3.LUT R93, R93, 0xffff, RZ, 0xc0, !PT ;  /* 0x0000ffff5d5d7812 */ /* 0x000fc800078ec0ff */
[----:B------:R0:W2:Y:S01]  /*9310*/  @!P0 LDG.E.U8 R103, desc[UR18][R98.64] ;  /* 0x0000001262678981 */ /* 0x0000a2000c1e1100 */
[----:B------:R-:W-:Y:S02]  /*9320*/  LOP3.LUT R132, R132, 0xffff, RZ, 0xc0, !PT ;  /* 0x0000ffff84847812 */ /* 0x000fe400078ec0ff */
[----:B------:R-:W-:Y:S02]  /*9330*/  LOP3.LUT R92, R92, 0xffff, RZ, 0xc0, !PT ;  /* 0x0000ffff5c5c7812 */ /* 0x000fe400078ec0ff */
[----:B------:R-:W-:Y:S01]  /*9340*/  LOP3.LUT R134, R134, 0xffff, RZ, 0xc0, !PT ;  /* 0x0000ffff86867812 */ /* 0x000fe200078ec0ff */
[----:B0-----:R-:W-:Y:S02]  /*9350*/  @!P0 IMAD.MOV.U32 R98, RZ, RZ, R239 ;  /* 0x000000ffff628224 */ /* 0x001fe400078e00ef */
[----:B------:R-:W-:Y:S01]  /*9360*/  @!P0 IMAD.MOV.U32 R99, RZ, RZ, R238 ;  /* 0x000000ffff638224 */ /* 0x000fe200078e00ee */
[----:B------:R-:W-:Y:S01]  /*9370*/  LOP3.LUT R94, R94, 0xffff, RZ, 0xc0, !PT ;  /* 0x0000ffff5e5e7812 */ /* 0x000fe200078ec0ff */
[----:B------:R-:W-:Y:S01]  /*9380*/  @!P0 IMAD.MOV.U32 R136, RZ, RZ, R23 ;  /* 0x000000ffff888224 */ /* 0x000fe200078e0017 */
[----:B------:R-:W-:Y:S01]  /*9390*/  LOP3.LUT R138, R138, 0xffff, RZ, 0xc0, !PT ;  /* 0x0000ffff8a8a7812 */ /* 0x000fe200078ec0ff */
[----:B------:R-:W-:Y:S01]  /*93a0*/  IMAD.MOV.U32 R146, RZ, RZ, R159 ;  /* 0x000000ffff927224 */ /* 0x000fe200078e009f */
[----:B------:R0:W2:Y:S01]  /*93b0*/  @!P0 LDG.E.U8 R97, desc[UR18][R98.64] ;  /* 0x0000001262618981 */ /* 0x0000a2000c1e1100 */
[----:B------:R-:W-:Y:S01]  /*93c0*/  PRMT R23, R93, 0x3340, R132 ;  /* 0x000033405d177816 */ /* 0x000fe20000000084 */
[----:B------:R-:W-:Y:S01]  /*93d0*/  @!P0 IMAD.MOV.U32 R93, RZ, RZ, R236 ;  /* 0x000000ffff5d8224 */ /* 0x000fe200078e00ec */
[----:B------:R-:W-:Y:S01]  /*93e0*/  PRMT R159, R92, 0x3340, R134 ;  /* 0x000033405c9f7816 */ /* 0x000fe20000000086 */
[----:B------:R-:W-:Y:S01]  /*93f0*/  @!P0 IMAD.MOV.U32 R92, RZ, RZ, R237 ;  /* 0x000000ffff5c8224 */ /* 0x000fe200078e00ed */
[----:B------:R-:W-:-:S02]  /*9400*/  PRMT R157, R94, 0x3340, R138 ;  /* 0x000033405e9d7816 */ /* 0x000fc4000000008a */
[----:B0-----:R-:W-:Y:S02]  /*9410*/  PRMT R98, RZ, 0x7610, R98 ;  /* 0x00007610ff627816 */ /* 0x001fe40000000062 */
[----:B------:R-:W-:Y:S02]  /*9420*/  LOP3.LUT R107, R107, 0xffff, RZ, 0xc0, !PT ;  /* 0x0000ffff6b6b7812 */ /* 0x000fe400078ec0ff */
[----:B------:R-:W-:Y:S01]  /*9430*/  LOP3.LUT R144, R144, 0xffff, RZ, 0xc0, !PT ;  /* 0x0000ffff90907812 */ /* 0x000fe200078ec0ff */
[----:B------:R-:W-:Y:S01]  /*9440*/  IMAD.MOV.U32 R145, RZ, RZ, R157 ;  /* 0x000000ffff917224 */ /* 0x000fe200078e009d */
[----:B------:R0:W2:Y:S01]  /*9450*/  @!P0 LDG.E.U8 R98, desc[UR18][R92.64] ;  /* 0x000000125c628981 */ /* 0x0000a2000c1e1100 */
[----:B------:R-:W-:Y:S02]  /*9460*/  PRMT R99, RZ, 0x7610, R99 ;  /* 0x00007610ff637816 */ /* 0x000fe40000000063 */
[----:B------:R-:W-:Y:S02]  /*9470*/  LOP3.LUT R102, R102, 0xffff, RZ, 0xc0, !PT ;  /* 0x0000ffff66667812 */ /* 0x000fe400078ec0ff */
[----:B------:R-:W-:-:S02]  /*9480*/  LOP3.LUT R135, R135, 0xffff, RZ, 0xc0, !PT ;  /* 0x0000ffff87877812 */ /* 0x000fc400078ec0ff */
[----:B------:R-:W-:Y:S01]  /*9490*/  PRMT R157, R107, 0x3340, R144 ;  /* 0x000033406b9d7816 */ /* 0x000fe20000000090 */
[----:B------:R-:W-:Y:S02]  /*94a0*/  IMAD.MOV.U32 R144, RZ, RZ, R146 ;  /* 0x000000ffff907224 */ /* 0x000fe400078e0092 */
[----:B0-----:R-:W-:Y:S02]  /*94b0*/  @!P0 IMAD.MOV.U32 R92, RZ, RZ, R235 ;  /* 0x000000ffff5c8224 */ /* 0x001fe400078e00eb */
[----:B------:R-:W-:Y:S02]  /*94c0*/  @!P0 IMAD.MOV.U32 R93, RZ, RZ, R234 ;  /* 0x000000ffff5d8224 */ /* 0x000fe400078e00ea */
[----:B------:R-:W-:Y:S01]  /*94d0*/  IMAD.MOV.U32 R146, RZ, RZ, R155 ;  /* 0x000000ffff927224 */ /* 0x000fe200078e009b */
[----:B------:R-:W-:Y:S02]  /*94e0*/  PRMT R155, R102, 0x3340, R135 ;  /* 0x00003340669b7816 */ /* 0x000fe40000000087 */
[----:B------:R0:W2:Y:S01]  /*94f0*/  @!P0 LDG.E.U8 R99, desc[UR18][R92.64] ;  /* 0x000000125c638981 */ /* 0x0000a2000c1e1100 */
[----:B------:R-:W-:-:S02]  /*9500*/  PRMT R102, RZ, 0x7610, R102 ;  /* 0x00007610ff667816 */ /* 0x000fc40000000066 */
[----:B------:R-:W-:Y:S02]  /*9510*/  LOP3.LUT R96, R96, 0xffff, RZ, 0xc0, !PT ;  /* 0x0000ffff60607812 */ /* 0x000fe400078ec0ff */
[----:B------:R-:W-:Y:S01]  /*9520*/  LOP3.LUT R143, R143, 0xffff, RZ, 0xc0, !PT ;  /* 0x0000ffff8f8f7812 */ /* 0x000fe200078ec0ff */
[----:B0-----:R-:W-:Y:S02]  /*9530*/  @!P0 IMAD.MOV.U32 R92, RZ, RZ, R233 ;  /* 0x000000ffff5c8224 */ /* 0x001fe400078e00e9 */
[----:B------:R-:W-:Y:S01]  /*9540*/  @!P0 IMAD.MOV.U32 R93, RZ, RZ, R232 ;  /* 0x000000ffff5d8224 */ /* 0x000fe200078e00e8 */
[----:B------:R-:W-:-:S04]  /*9550*/  LOP3.LUT R109, R109, 0xffff, RZ, 0xc0, !PT ;  /* 0x0000ffff6d6d7812 */ /* 0x000fc800078ec0ff */
[----:B------:R0:W2:Y:S01]  /*9560*/  @!P0 LDG.E.U8 R102, desc[UR18][R92.64] ;  /* 0x000000125c668981 */ /* 0x0000a2000c1e1100 */
[----:B------:R-:W-:Y:S01]  /*9570*/  LOP3.LUT R148, R148, 0xffff, RZ, 0xc0, !PT ;  /* 0x0000ffff94947812 */ /* 0x000fe200078ec0ff */
[----:B0-----:R-:W-:Y:S01]  /*9580*/  IMAD.MOV.U32 R93, RZ, RZ, R154 ;  /* 0x000000ffff5d7224 */ /* 0x001fe200078e009a */
[----:B------:R-:W-:Y:S01]  /*9590*/  PRMT R154, R96, 0x3340, R143 ;  /* 0x00003340609a7816 */ /* 0x000fe2000000008f */
[----:B------:R-:W-:Y:S01]  /*95a0*/  @!P0 IMAD.MOV.U32 R92, RZ, RZ, R231 ;  /* 0x000000ffff5c8224 */ /* 0x000fe200078e00e7 */
[----:B------:R-:W-:Y:S01]  /*95b0*/  PRMT R96, RZ, 0x7610, R96 ;  /* 0x00007610ff607816 */ /* 0x000fe20000000060 */
[----:B------:R-:W-:Y:S01]  /*95c0*/  IMAD.MOV.U32 R143, RZ, RZ, R93 ;  /* 0x000000ffff8f7224 */ /* 0x000fe200078e005d */
[----:B------:R-:W-:Y:S01]  /*95d0*/  PRMT R148, R109, 0x3340, R148 ;  /* 0x000033406d947816 */ /* 0x000fe20000000094 */
[----:B------:R-:W-:Y:S01]  /*95e0*/  @!P0 IMAD.MOV.U32 R93, RZ, RZ, R230 ;  /* 0x000000ffff5d8224 */ /* 0x000fe200078e00e6 */
[----:B------:R-:W-:Y:S02]  /*95f0*/  LOP3.LUT R91, R91, 0xffff, RZ, 0xc0, !PT ;  /* 0x0000ffff5b5b7812 */ /* 0x000fe400078ec0ff */
[----:B------:R-:W-:-:S02]  /*9600*/  LOP3.LUT R128, R128, 0xffff, RZ, 0xc0, !PT ;  /* 0x0000ffff80807812 */ /* 0x000fc400078ec0ff */
[----:B------:R0:W2:Y:S01]  /*9610*/  @!P0 LDG.E.U8 R96, desc[UR18][R92.64] ;  /* 0x000000125c608981 */ /* 0x0000a2000c1e1100 */
[----:B------:R-:W-:Y:S02]  /*9620*/  PRMT R107, RZ, 0x7610, R107 ;  /* 0x00007610ff6b7816 */ /* 0x000fe4000000006b */
[----:B------:R-:W-:Y:S02]  /*9630*/  LOP3.LUT R106, R106, 0xffff, RZ, 0xc0, !PT ;  /* 0x0000ffff6a6a7812 */ /* 0x000fe400078ec0ff */
[----:B------:R-:W-:Y:S01]  /*9640*/  LOP3.LUT R142, R142, 0xffff, RZ, 0xc0, !PT ;  /* 0x0000ffff8e8e7812 */ /* 0x000fe200078ec0ff */
[----:B0-----:R-:W-:Y:S01]  /*9650*/  IMAD.MOV.U32 R93, RZ, RZ, R148 ;  /* 0x000000ffff5d7224 */ /* 0x001fe200078e0094 */
[----:B------:R-:W-:Y:S01]  /*9660*/  PRMT R148, R91, 0x3340, R128 ;  /* 0x000033405b947816 */ /* 0x000fe20000000080 */
[----:B------:R-:W-:Y:S02]  /*9670*/  @!P0 IMAD.MOV.U32 R92, RZ, RZ, R229 ;  /* 0x000000ffff5c8224 */ /* 0x000fe400078e00e5 */
[----:B------:R-:W-:-:S02]  /*9680*/  IMAD.MOV.U32 R128, RZ, RZ, R93 ;  /* 0x000000ffff807224 */ /* 0x000fc400078e005d */
[----:B------:R-:W-:Y:S02]  /*9690*/  @!P0 IMAD.MOV.U32 R93, RZ, RZ, R228 ;  /* 0x000000ffff5d8224 */ /* 0x000fe400078e00e4 */
[----:B------:R-:W-:Y:S01]  /*96a0*/  IMAD.MOV.U32 R91, RZ, RZ, R147 ;  /* 0x000000ffff5b7224 */ /* 0x000fe200078e0093 */
[----:B------:R-:W-:Y:S02]  /*96b0*/  PRMT R147, R106, 0x3340, R142 ;  /* 0x000033406a937816 */ /* 0x000fe4000000008e */
[----:B------:R0:W2:Y:S01]  /*96c0*/  @!P0 LDG.E.U8 R107, desc[UR18][R92.64] ;  /* 0x000000125c6b8981 */ /* 0x0000a2000c1e1100 */
[----:B------:R-:W-:Y:S02]  /*96d0*/  PRMT R106, RZ, 0x7610, R106 ;  /* 0x00007610ff6a7816 */ /* 0x000fe4000000006a */
[----:B------:R-:W-:Y:S02]  /*96e0*/  LOP3.LUT R101, R101, 0xffff, RZ, 0xc0, !PT ;  /* 0x0000ffff65657812 */ /* 0x000fe400078ec0ff */
[----:B------:R-:W-:Y:S01]  /*96f0*/  LOP3.LUT R118, R118, 0xffff, RZ, 0xc0, !PT ;  /* 0x0000ffff76767812 */ /* 0x000fe200078ec0ff */
[----:B0-----:R-:W-:-:S02]  /*9700*/  @!P0 IMAD.MOV.U32 R92, RZ, RZ, R227 ;  /* 0x000000ffff5c8224 */ /* 0x001fc400078e00e3 */
[----:B------:R-:W-:-:S05]  /*9710*/  @!P0 IMAD.MOV.U32 R93, RZ, RZ, R226 ;  /* 0x000000ffff5d8224 */ /* 0x000fca00078e00e2 */
[----:B------:R0:W2:Y:S02]  /*9720*/  @!P0 LDG.E.U8 R106, desc[UR18][R92.64] ;  /* 0x000000125c6a8981 */ /* 0x0000a4000c1e1100 */
[----:B0-----:R-:W-:Y:S01]  /*9730*/  IMAD.MOV.U32 R93, RZ, RZ, R146 ;  /* 0x000000ffff5d7224 */ /* 0x001fe200078e0092 */
[----:B------:R-:W-:Y:S01]  /*9740*/  PRMT R146, R101, 0x3340, R118 ;  /* 0x0000334065927816 */ /* 0x000fe20000000076 */
[----:B------:R-:W-:Y:S01]  /*9750*/  @!P0 IMAD.MOV.U32 R92, RZ, RZ, R225 ;  /* 0x000000ffff5c8224 */ /* 0x000fe200078e00e1 */
[----:B------:R-:W-:Y:S01]  /*9760*/  PRMT R101, RZ, 0x7610, R101 ;  /* 0x00007610ff657816 */ /* 0x000fe20000000065 */
[----:B------:R-:W-:Y:S02]  /*9770*/  IMAD.MOV.U32 R118, RZ, RZ, R93 ;  /* 0x000000ffff767224 */ /* 0x000fe400078e005d */
[----:B------:R-:W-:Y:S01]  /*9780*/  @!P0 IMAD.MOV.U32 R93, RZ, RZ, R224 ;  /* 0x000000ffff5d8224 */ /* 0x000fe200078e00e0 */
[----:B------:R-:W-:-:S04]  /*9790*/  PRMT R132, RZ, 0x7610, R132 ;  /* 0x00007610ff847816 */ /* 0x000fc80000000084 */
[----:B------:R0:W2:Y:S01]  /*97a0*/  @!P0 LDG.E.U8 R101, desc[UR18][R92.64] ;  /* 0x000000125c658981 */ /* 0x0000a2000c1e1100 */
[----:B------:R-:W-:Y:S02]  /*97b0*/  PRMT R149, RZ, 0x7610, R149 ;  /* 0x00007610ff957816 */ /* 0x000fe40000000095 */
[----:B------:R-:W-:Y:S02]  /*97c0*/  PRMT R133, RZ, 0x7610, R133 ;  /* 0x00007610ff857816 */ /* 0x000fe40000000085 */
[----:B------:R-:W-:Y:S02]  /*97d0*/  PRMT R94, RZ, 0x7610, R94 ;  /* 0x00007610ff5e7816 */ /* 0x000fe4000000005e */
[----:B------:R1:W2:Y:S01]  /*97e0*/  @!P0 LDG.E.U8 R149, desc[UR18][R136.64] ;  /* 0x0000001288958981 */ /* 0x0002a2000c1e1100 */
[----:B0-----:R-:W-:Y:S02]  /*97f0*/  @!P0 IMAD.MOV.U32 R92, RZ, RZ, R223 ;  /* 0x000000ffff5c8224 */ /* 0x001fe400078e00df */
[----:B------:R-:W-:-:S05]  /*9800*/  @!P0 IMAD.MOV.U32 R93, RZ, RZ, R222 ;  /* 0x000000ffff5d8224 */ /* 0x000fca00078e00de */
[----:B------:R0:W2:Y:S01]  /*9810*/  @!P0 LDG.E.U8 R132, desc[UR18][R92.64] ;  /* 0x000000125c848981 */ /* 0x0000a2000c1e1100 */
[----:B-1----:R-:W-:Y:S01]  /*9820*/  @!P0 IMAD.MOV.U32 R137, RZ, RZ, R252 ;  /* 0x000000ffff898224 */ /* 0x002fe200078e00fc */
[----:B------:R-:W-:Y:S01]  /*9830*/  PRMT R134, RZ, 0x7610, R134 ;  /* 0x00007610ff867816 */ /* 0x000fe20000000086 */
[----:B0-----:R-:W-:Y:S02]  /*9840*/  @!P0 IMAD.MOV.U32 R92, RZ, RZ, R221 ;  /* 0x000000ffff5c8224 */ /* 0x001fe400078e00dd */
[----:B------:R-:W-:-:S05]  /*9850*/  @!P0 IMAD.MOV.U32 R93, RZ, RZ, R220 ;  /* 0x000000ffff5d8224 */ /* 0x000fca00078e00dc */
[----:B------:R0:W2:Y:S01]  /*9860*/  @!P0 LDG.E.U8 R133, desc[UR18][R92.64] ;  /* 0x000000125c858981 */ /* 0x0000a2000c1e1100 */
[----:B------:R-:W-:Y:S02]  /*9870*/  PRMT R109, RZ, 0x7610, R109 ;  /* 0x00007610ff6d7816 */ /* 0x000fe4000000006d */
[----:B------:R-:W-:Y:S01]  /*9880*/  PRMT R135, RZ, 0x7610, R135 ;  /* 0x00007610ff877816 */ /* 0x000fe20000000087 */
[----:B0-----:R-:W-:Y:S02]  /*9890*/  @!P0 IMAD.MOV.U32 R92, RZ, RZ, R219 ;  /* 0x000000ffff5c8224 */ /* 0x001fe400078e00db */
[----:B------:R-:W-:-:S05]  /*98a0*/  @!P0 IMAD.MOV.U32 R93, RZ, RZ, R218 ;  /* 0x000000ffff5d8224 */ /* 0x000fca00078e00da */
[----:B------:R0:W2:Y:S01]  /*98b0*/  @!P0 LDG.E.U8 R134, desc[UR18][R92.64] ;  /* 0x000000125c868981 */ /* 0x0000a2000c1e1100 */
[----:B----4-:R-:W-:Y:S02]  /*98c0*/  @!P0 IMAD.MOV.U32 R136, RZ, RZ, R0 ;  /* 0x000000ffff888224 */ /* 0x010fe400078e0000 */
[----:B0-----:R-:W-:-:S03]  /*98d0*/  @!P0 IMAD.MOV.U32 R92, RZ, RZ, R217 ;  /* 0x000000ffff5c8224 */ /* 0x001fc600078e00d9 */
[----:B------:R0:W4:Y:S01]  /*98e0*/  @!P0 LDG.E.U8 R94, desc[UR18][R136.64] ;  /* 0x00000012885e8981 */ /* 0x000122000c1e1100 */
[----:B------:R-:W-:-:S05]  /*98f0*/  @!P0 IMAD.MOV.U32 R93, RZ, RZ, R216 ;  /* 0x000000ffff5d8224 */ /* 0x000fca00078e00d8 */
[----:B------:R1:W2:Y:S01]  /*9900*/  @!P0 LDG.E.U8 R135, desc[UR18][R92.64] ;  /* 0x000000125c878981 */ /* 0x0002a2000c1e1100 */
[----:B0-----:R-:W-:Y:S02]  /*9910*/  @!P0 IMAD.MOV.U32 R136, RZ, RZ, R251 ;  /* 0x000000ffff888224 */ /* 0x001fe400078e00fb */
[----:B------:R-:W-:-:S05]  /*9920*/  @!P0 IMAD.MOV.U32 R137, RZ, RZ, R250 ;  /* 0x000000ffff898224 */ /* 0x000fca00078e00fa */
[----:B------:R0:W2:Y:S01]  /*9930*/  @!P0 LDG.E.U8 R109, desc[UR18][R136.64] ;  /* 0x00000012886d8981 */ /* 0x0000a2000c1e1100 */
[----:B-1----:R-:W-:Y:S02]  /*9940*/  @!P0 IMAD.MOV.U32 R92, RZ, RZ, R215 ;  /* 0x000000ffff5c8224 */ /* 0x002fe400078e00d7 */
[----:B------:R-:W-:Y:S01]  /*9950*/  @!P0 IMAD.MOV.U32 R93, RZ, RZ, R8 ;  /* 0x000000ffff5d8224 */ /* 0x000fe200078e0008 */
[----:B0-----:R-:W-:Y:S02]  /*9960*/  PRMT R136, RZ, 0x7610, R136 ;  /* 0x00007610ff887816 */ /* 0x001fe40000000088 */
[----:B------:R-:W-:-:S04]  /*9970*/  PRMT R137, RZ, 0x7610, R137 ;  /* 0x00007610ff897816 */ /* 0x000fc80000000089 */
[----:B------:R0:W2:Y:S01]  /*9980*/  @!P0 LDG.E.U8 R136, desc[UR18][R92.64] ;  /* 0x000000125c888981 */ /* 0x0000a2000c1e1100 */
[----:B------:R-:W-:Y:S02]  /*9990*/  PRMT R138, RZ, 0x7610, R138 ;  /* 0x00007610ff8a7816 */ /* 0x000fe4000000008a */
[----:B------:R-:W-:Y:S01]  /*99a0*/  LOP3.LUT R206, R206, 0xffff, RZ, 0xc0, !PT ;  /* 0x0000ffffcece7812 */ /* 0x000fe200078ec0ff */
[----:B0-----:R-:W-:Y:S02]  /*99b0*/  @!P0 IMAD.MOV.U32 R92, RZ, RZ, R21 ;  /* 0x000000ffff5c8224 */ /* 0x001fe400078e0015 */
[----:B------:R-:W-:Y:S01]  /*99c0*/  @!P0 IMAD.MOV.U32 R93, RZ, RZ, R7 ;  /* 0x000000ffff5d8224 */ /* 0x000fe200078e0007 */
[----:B------:R-:W-:-:S04]  /*99d0*/  LOP3.LUT R141, R141, 0xffff, RZ, 0xc0, !PT ;  /* 0x0000ffff8d8d7812 */ /* 0x000fc800078ec0ff */
[----:B------:R0:W2:Y:S01]  /*99e0*/  @!P0 LDG.E.U8 R137, desc[UR18][R92.64] ;  /* 0x000000125c898981 */ /* 0x0000a2000c1e1100 */
[--C-:B------:R-:W-:Y:S02]  /*99f0*/  PRMT R206, R206, 0x3340, R141.reuse ;  /* 0x00003340cece7816 */ /* 0x100fe4000000008d */
[----:B------:R-:W-:Y:S01]  /*9a00*/  PRMT R141, RZ, 0x7610, R141 ;  /* 0x00007610ff8d7816 */ /* 0x000fe2000000008d */
[----:B0-----:R-:W-:Y:S02]  /*9a10*/  @!P0 IMAD.MOV.U32 R92, RZ, RZ, R20 ;  /* 0x000000ffff5c8224 */ /* 0x001fe400078e0014 */
[----:B------:R-:W-:-:S05]  /*9a20*/  @!P0 IMAD.MOV.U32 R93, RZ, RZ, R6 ;  /* 0x000000ffff5d8224 */ /* 0x000fca00078e0006 */
[----:B------:R0:W2:Y:S01]  /*9a30*/  @!P0 LDG.E.U8 R138, desc[UR18][R92.64] ;  /* 0x000000125c8a8981 */ /* 0x0000a2000c1e1100 */
[----:B------:R-:W-:Y:S02]  /*9a40*/  PRMT R142, RZ, 0x7610, R142 ;  /* 0x00007610ff8e7816 */ /* 0x000fe4000000008e */
[----:B------:R-:W-:Y:S01]  /*9a50*/  LOP3.LUT R213, R213, 0xffff, RZ, 0xc0, !PT ;  /* 0x0000ffffd5d57812 */ /* 0x000fe200078ec0ff */
[----:B0-----:R-:W-:Y:S02]  /*9a60*/  @!P0 IMAD.MOV.U32 R92, RZ, RZ, R19 ;  /* 0x000000ffff5c8224 */ /* 0x001fe400078e0013 */
[----:B------:R-:W-:Y:S01]  /*9a70*/  @!P0 IMAD.MOV.U32 R93, RZ, RZ, R5 ;  /* 0x000000ffff5d8224 */ /* 0x000fe200078e0005 */
[----:B------:R-:W-:Y:S02]  /*9a80*/  LOP3.LUT R116, R116, 0xffff, RZ, 0xc0, !PT ;  /* 0x0000ffff74747812 */ /* 0x000fe400078ec0ff */
[----:B------:R-:W-:Y:S02]  /*9a90*/  LOP3.LUT R214, R214, 0xffff, RZ, 0xc0, !PT ;  /* 0x0000ffffd6d67812 */ /* 0x000fe400078ec0ff */
[----:B------:R0:W2:Y:S01]  /*9aa0*/  @!P0 LDG.E.U8 R141, desc[UR18][R92.64] ;  /* 0x000000125c8d8981 */ /* 0x0000a2000c1e1100 */
[----:B------:R-:W-:-:S02]  /*9ab0*/  LOP3.LUT R123, R123, 0xffff, RZ, 0xc0, !PT ;  /* 0x0000ffff7b7b7812 */ /* 0x000fc400078ec0ff */
[----:B------:R-:W-:Y:S02]  /*9ac0*/  LOP3.LUT R90, R90, 0xffff, RZ, 0xc0, !PT ;  /* 0x0000ffff5a5a7812 */ /* 0x000fe400078ec0ff */
[----:B------:R-:W-:Y:S01]  /*9ad0*/  LOP3.LUT R117, R117, 0xffff, RZ, 0xc0, !PT ;  /* 0x0000ffff75757812 */ /* 0x000fe200078ec0ff */
[----:B0-----:R-:W-:Y:S02]  /*9ae0*/  @!P0 IMAD.MOV.U32 R92, RZ, RZ, R18 ;  /* 0x000000ffff5c8224 */ /* 0x001fe400078e0012 */
[----:B------:R-:W-:Y:S01]  /*9af0*/  @!P0 IMAD.MOV.U32 R93, RZ, RZ, R13 ;  /* 0x000000ffff5d8224 */ /* 0x000fe200078e000d */
[----:B------:R-:W-:Y:S01]  /*9b00*/  PRMT R213, R213, 0x3340, R116 ;  /* 0x00003340d5d57816 */ /* 0x000fe20000000074 */
[----:B------:R-:W-:Y:S01]  /*9b10*/  IMAD.MOV.U32 R116, RZ, RZ, R145 ;  /* 0x000000ffff747224 */ /* 0x000fe200078e0091 */
[----:B------:R-:W-:Y:S01]  /*9b20*/  PRMT R214, R214, 0x3340, R123 ;  /* 0x00003340d6d67816 */ /* 0x000fe2000000007b */
[----:B------:R-:W-:Y:S01]  /*9b30*/  IMAD.MOV.U32 R123, RZ, RZ, R91 ;  /* 0x000000ffff7b7224 */ /* 0x000fe200078e005b */
[----:B------:R0:W2:Y:S01]  /*9b40*/  @!P0 LDG.E.U8 R142, desc[UR18][R92.64] ;  /* 0x000000125c8e8981 */ /* 0x0000a2000c1e1100 */
[----:B------:R-:W-:Y:S01]  /*9b50*/  PRMT R145, R90, 0x3340, R117 ;  /* 0x000033405a917816 */ /* 0x000fe20000000075 */
[----:B------:R-:W-:Y:S01]  /*9b60*/  @!P0 IMAD.MOV.U32 R90, RZ, RZ, R17 ;  /* 0x000000ffff5a8224 */ /* 0x000fe200078e0011 */
[----:B------:R-:W-:Y:S01]  /*9b70*/  LOP3.LUT R211, R211, 0xffff, RZ, 0xc0, !PT ;  /* 0x0000ffffd3d37812 */ /* 0x000fe200078ec0ff */
[----:B------:R-:W-:Y:S01]  /*9b80*/  @!P0 IMAD.MOV.U32 R91, RZ, RZ, R12 ;  /* 0x000000ffff5b8224 */ /* 0x000fe200078e000c */
[----:B------:R-:W-:-:S02]  /*9b90*/  LOP3.LUT R115, R115, 0xffff, RZ, 0xc0, !PT ;  /* 0x0000ffff73737812 */ /* 0x000fc400078ec0ff */
[----:B------:R-:W-:Y:S02]  /*9ba0*/  LOP3.LUT R105, R105, 0xffff, RZ, 0xc0, !PT ;  /* 0x0000ffff69697812 */ /* 0x000fe400078ec0ff */
[----:B0-----:R-:W-:Y:S02]  /*9bb0*/  PRMT R92, RZ, 0x7610, R92 ;  /* 0x00007610ff5c7816 */ /* 0x001fe4000000005c */
[----:B------:R-:W-:Y:S02]  /*9bc0*/  LOP3.LUT R122, R122, 0xffff, RZ, 0xc0, !PT ;  /* 0x0000ffff7a7a7812 */ /* 0x000fe400078ec0ff */
[----:B------:R-:W-:Y:S02]  /*9bd0*/  LOP3.LUT R112, R112, 0xffff, RZ, 0xc0, !PT ;  /* 0x0000ffff70707812 */ /* 0x000fe400078ec0ff */
[----:B------:R-:W-:Y:S01]  /*9be0*/  PRMT R211, R211, 0x3340, R115 ;  /* 0x00003340d3d37816 */ /* 0x000fe20000000073 */
[----:B------:R-:W-:Y:S01]  /*9bf0*/  IMAD.MOV.U32 R115, RZ, RZ, R144 ;  /* 0x000000ffff737224 */ /* 0x000fe200078e0090 */
[----:B------:R-:W-:Y:S01]  /*9c00*/  LOP3.LUT R100, R100, 0xffff, RZ, 0xc0, !PT ;  /* 0x0000ffff64647812 */ /* 0x000fe200078ec0ff */
[----:B------:R0:W2:Y:S01]  /*9c10*/  @!P0 LDG.E.U8 R92, desc[UR18][R90.64] ;  /* 0x000000125a5c8981 */ /* 0x0000a2000c1e1100 */
[----:B------:R-:W-:-:S02]  /*9c20*/  LOP3.LUT R121, R121, 0xffff, RZ, 0xc0, !PT ;  /* 0x0000ffff79797812 */ /* 0x000fc400078ec0ff */
[----:B------:R-:W-:Y:S02]  /*9c30*/  PRMT R93, RZ, 0x7610, R93 ;  /* 0x00007610ff5d7816 */ /* 0x000fe4000000005d */
[----:B------:R-:W-:Y:S02]  /*9c40*/  LOP3.LUT R95, R95, 0xffff, RZ, 0xc0, !PT ;  /* 0x0000ffff5f5f7812 */ /* 0x000fe400078ec0ff */
[----:B------:R-:W-:Y:S01]  /*9c50*/  PRMT R144, R105, 0x3340, R122 ;  /* 0x0000334069907816 */ /* 0x000fe2000000007a */
[----:B------:R-:W-:Y:S01]  /*9c60*/  IMAD.MOV.U32 R122, RZ, RZ, R143 ;  /* 0x000000ffff7a7224 */ /* 0x000fe200078e008f */
[----:B------:R-:W-:Y:S01]  /*9c70*/  LOP3.LUT R89, R89, 0xffff, RZ, 0xc0, !PT ;  /* 0x0000ffff59597812 */ /* 0x000fe200078ec0ff */
[----:B0-----:R-:W-:Y:S01]  /*9c80*/  @!P0 IMAD.MOV.U32 R90, RZ, RZ, R16 ;  /* 0x000000ffff5a8224 */ /* 0x001fe200078e0010 */
[----:B------:R-:W-:Y:S01]  /*9c90*/  LOP3.LUT R113, R113, 0xffff, RZ, 0xc0, !PT ;  /* 0x0000ffff71717812 */ /* 0x000fe200078ec0ff */
[----:B------:R-:W-:Y:S01]  /*9ca0*/  @!P0 IMAD.MOV.U32 R91, RZ, RZ, R11 ;  /* 0x000000ffff5b8224 */ /* 0x000fe200078e000b */
[----:B------:R-:W-:-:S02]  /*9cb0*/  PRMT R143, R100, 0x3340, R112 ;  /* 0x00003340648f7816 */ /* 0x000fc40000000070 */
[----:B------:R-:W3:Y:S01]  /*9cc0*/  LDL.LU R112, [R1+0x450] ;  /* 0x0004500001707983 */ /* 0x000ee20000300800 */
[----:B------:R-:W-:Y:S02]  /*9cd0*/  PRMT R105, R95, 0x3340, R121 ;  /* 0x000033405f697816 */ /* 0x000fe40000000079 */
[----:B------:R-:W-:Y:S01]  /*9ce0*/  LOP3.LUT R171, R171, 0xffff, RZ, 0xc0, !PT ;  /* 0x0000ffffabab7812 */ /* 0x000fe200078ec0ff */
[----:B------:R-:W3:Y:S01]  /*9cf0*/  LDL.LU R121, [R1+0x44c] ;  /* 0x00044c0001797983 */ /* 0x000ee20000300800 */
[----:B------:R-:W-:Y:S02]  /*9d00*/  LOP3.LUT R169, R169, 0xffff, RZ, 0xc0, !PT ;  /* 0x0000ffffa9a97812 */ /* 0x000fe400078ec0ff */
[----:B------:R-:W-:Y:S01]  /*9d10*/  LOP3.LUT R167, R167, 0xffff, RZ, 0xc0, !PT ;  /* 0x0000ffffa7a77812 */ /* 0x000fe200078ec0ff */
[----:B------:R0:W2:Y:S01]  /*9d20*/  @!P0 LDG.E.U8 R93, desc[UR18][R90.64] ;  /* 0x000000125a5d8981 */ /* 0x0000a2000c1e1100 */
[----:B------:R-:W-:Y:S01]  /*9d30*/  PRMT R100, RZ, 0x7610, R100 ;  /* 0x00007610ff647816 */ /* 0x000fe20000000064 */
[----:B------:R-:W-:Y:S01]  /*9d40*/  IMAD.MOV.U32 R117, RZ, RZ, R128 ;  /* 0x000000ffff757224 */ /* 0x000fe200078e0080 */
[----:B------:R-:W-:-:S02]  /*9d50*/  PRMT R89, R89, 0x3340, R113 ;  /* 0x0000334059597816 */ /* 0x000fc40000000071 */
[----:B------:R-:W-:Y:S02]  /*9d60*/  LOP3.LUT R166, R166, 0xffff, RZ, 0xc0, !PT ;  /* 0x0000ffffa6a67812 */ /* 0x000fe400078ec0ff */
[----:B------:R-:W-:Y:S02]  /*9d70*/  LOP3.LUT R168, R168, 0xffff, RZ, 0xc0, !PT ;  /* 0x0000ffffa8a87812 */ /* 0x000fe400078ec0ff */
[----:B------:R-:W-:Y:S01]  /*9d80*/  LOP3.LUT R114, R114, 0xffff, RZ, 0xc0, !PT ;  /* 0x0000ffff72727812 */ /* 0x000fe200078ec0ff */
[----:B0-----:R-:W-:Y:S01]  /*9d90*/  @!P0 IMAD.MOV.U32 R90, RZ, RZ, R15 ;  /* 0x000000ffff5a8224 */ /* 0x001fe200078e000f */
[----:B------:R-:W-:Y:S01]  /*9da0*/  LOP3.LUT R152, R152, 0xffff, RZ, 0xc0, !PT ;  /* 0x0000ffff98987812 */ /* 0x000fe200078ec0ff */
[----:B------:R-:W-:Y:S01]  /*9db0*/  @!P0 IMAD.MOV.U32 R91, RZ, RZ, R10 ;  /* 0x000000ffff5b8224 */ /* 0x000fe200078e000a */
[----:B------:R-:W-:Y:S02]  /*9dc0*/  LOP3.LUT R165, R165, 0xffff, RZ, 0xc0, !PT ;  /* 0x0000ffffa5a57812 */ /* 0x000fe400078ec0ff */
[----:B------:R-:W-:-:S02]  /*9dd0*/  PRMT R113, R22, 0x5410, R2 ;  /* 0x0000541016717816 */ /* 0x000fc40000000002 */
[----:B------:R-:W2:Y:S01]  /*9de0*/  LDL.LU R2, [R1+0x4a4] ;  /* 0x0004a40001027983 */ /* 0x000ea20000300800 */
[----:B------:R-:W-:Y:S02]  /*9df0*/  PRMT R167, R167, 0x3340, R171 ;  /* 0x00003340a7a77816 */ /* 0x000fe400000000ab */
[----:B------:R-:W-:Y:S01]  /*9e00*/  LOP3.LUT R164, R164, 0xffff, RZ, 0xc0, !PT ;  /* 0x0000ffffa4a47812 */ /* 0x000fe200078ec0ff */
[----:B------:R-:W2:Y:S01]  /*9e10*/  LDL.LU R22, [R1+0x4a0] ;  /* 0x0004a00001167983 */ /* 0x000ea20000300800 */
[----:B------:R-:W-:Y:S02]  /*9e20*/  PRMT R168, R168, 0x3340, R169 ;  /* 0x00003340a8a87816 */ /* 0x000fe400000000a9 */
[----:B------:R-:W-:Y:S01]  /*9e30*/  PRMT R152, R114, 0x3340, R152 ;  /* 0x0000334072987816 */ /* 0x000fe20000000098 */
[----:B------:R-:W4:Y:S01]  /*9e40*/  LDL R171, [R1+0x454] ;  /* 0x0004540001ab7983 */ /* 0x000f220000100800 */
[----:B------:R-:W-:Y:S02]  /*9e50*/  LOP3.LUT R162, R162, 0xffff, RZ, 0xc0, !PT ;  /* 0x0000ffffa2a27812 */ /* 0x000fe400078ec0ff */
[----:B------:R-:W-:Y:S01]  /*9e60*/  LOP3.LUT R163, R163, 0xffff, RZ, 0xc0, !PT ;  /* 0x0000ffffa3a37812 */ /* 0x000fe200078ec0ff */
[----:B------:R-:W2:Y:S01]  /*9e70*/  LDL R169, [R1+0x474] ;  /* 0x0004740001a97983 */ /* 0x000ea20000100800 */
[----:B------:R-:W-:-:S02]  /*9e80*/  PRMT R165, R166, 0x3340, R165 ;  /* 0x00003340a6a57816 */ /* 0x000fc400000000a5 */
[----:B------:R-:W-:Y:S01]  /*9e90*/  LOP3.LUT R207, R207, 0xffff, RZ, 0xc0, !PT ;  /* 0x0000ffffcfcf7812 */ /* 0x000fe200078ec0ff */
[----:B------:R0:W2:Y:S01]  /*9ea0*/  @!P0 LDG.E.U8 R100, desc[UR18][R90.64] ;  /* 0x000000125a648981 */ /* 0x0000a2000c1e1100 */
[----:B------:R-:W-:Y:S02]  /*9eb0*/  LOP3.LUT R130, R130, 0xffff, RZ, 0xc0, !PT ;  /* 0x0000ffff82827812 */ /* 0x000fe400078ec0ff */
[----:B------:R-:W-:Y:S01]  /*9ec0*/  PRMT R95, RZ, 0x7610, R95 ;  /* 0x00007610ff5f7816 */ /* 0x000fe2000000005f */
[----:B------:R-:W2:Y:S01]  /*9ed0*/  LDL R166, [R1+0x470] ;  /* 0x0004700001a67983 */ /* 0x000ea20000100800 */
[----:B------:R-:W-:Y:S02]  /*9ee0*/  LOP3.LUT R160, R160, 0xffff, RZ, 0xc0, !PT ;  /* 0x0000ffffa0a07812 */ /* 0x000fe400078ec0ff */
[----:B------:R-:W-:Y:S02]  /*9ef0*/  LOP3.LUT R158, R158, 0xffff, RZ, 0xc0, !PT ;  /* 0x0000ffff9e9e7812 */ /* 0x000fe400078ec0ff */
[----:B------:R-:W-:Y:S01]  /*9f00*/  PRMT R114, R3, 0x5410, R4 ;  /* 0x0000541003727816 */ /* 0x000fe20000000004 */
[----:B0-----:R-:W-:Y:S01]  /*9f10*/  @!P0 IMAD.MOV.U32 R90, RZ, RZ, R14 ;  /* 0x000000ffff5a8224 */ /* 0x001fe200078e000e */
[----:B------:R-:W-:Y:S01]  /*9f20*/  PRMT R116, R116, 0x5410, R117 ;  /* 0x0000541074747816 */ /* 0x000fe20000000075 */
[----:B------:R-:W-:Y:S01]  /*9f30*/  @!P0 IMAD.MOV.U32 R91, RZ, RZ, R9 ;  /* 0x000000ffff5b8224 */ /* 0x000fe200078e0009 */
[----:B------:R-:W-:Y:S01]  /*9f40*/  LOP3.LUT R205, R205, 0xffff, RZ, 0xc0, !PT ;  /* 0x0000ffffcdcd7812 */ /* 0x000fe200078ec0ff */
[----:B------:R-:W2:Y:S01]  /*9f50*/  LDL.LU R4, [R1+0x49c] ;  /* 0x00049c0001047983 */ /* 0x000ea20000300800 */
[----:B------:R-:W-:-:S02]  /*9f60*/  PRMT R117, R118, 0x5410, R123 ;  /* 0x0000541076757816 */ /* 0x000fc4000000007b */
[----:B------:R-:W-:Y:S01]  /*9f70*/  PRMT R118, R23, 0x5410, R88 ;  /* 0x0000541017767816 */ /* 0x000fe20000000058 */
[----:B------:R-:W2:Y:S01]  /*9f80*/  LDL.LU R3, [R1+0x498] ;  /* 0x0004980001037983 */ /* 0x000ea20000300800 */
[----:B------:R-:W-:Y:S01]  /*9f90*/  PRMT R163, R164, 0x3340, R163 ;  /* 0x00003340a4a37816 */ /* 0x000fe200000000a3 */
[----:B------:R-:W0:Y:S01]  /*9fa0*/  LDC R23, c[0x0][0x238] ;  /* 0x00008e00ff177b82 */ /* 0x000e220000000800 */
[----:B------:R-:W-:Y:S01]  /*9fb0*/  PRMT R207, R207, 0x3340, R130 ;  /* 0x00003340cfcf7816 */ /* 0x000fe20000000082 */
[----:B------:R-:W2:Y:S01]  /*9fc0*/  LDL.LU R88, [R1+0x494] ;  /* 0x0004940001587983 */ /* 0x000ea20000300800 */
[----:B------:R-:W-:Y:S02]  /*9fd0*/  PRMT R160, R160, 0x3340, R162 ;  /* 0x00003340a0a07816 */ /* 0x000fe400000000a2 */
[----:B------:R-:W-:Y:S01]  /*9fe0*/  PRMT R130, R205, 0x3340, R158 ;  /* 0x00003340cd827816 */ /* 0x000fe2000000009e */
[----:B------:R-:W2:Y:S04]  /*9ff0*/  LDL R164, [R1+0x46c] ;  /* 0x00046c0001a47983 */ /* 0x000ea80000100800 */
[----:B------:R-:W2:Y:S04]  /*a000*/  LDL R162, [R1+0x468] ;  /* 0x0004680001a27983 */ /* 0x000ea80000100800 */
[----:B------:R1:W2:Y:S04]  /*a010*/  @!P0 LDG.E.U8 R95, desc[UR18][R90.64] ;  /* 0x000000125a5f8981 */ /* 0x0002a8000c1e1100 */
[----:B------:R-:W2:Y:S04]  /*a020*/  LDL R158, [R1+0x464] ;  /* 0x00046400019e7983 */ /* 0x000ea80000100800 */
[----:B------:R-:W2:Y:S04]  /*a030*/  LDL R91, [R1+0x460] ;  /* 0x00046000015b7983 */ /* 0x000ea80000100800 */
[----:B------:R-:W2:Y:S01]  /*a040*/  LDL R90, [R1+0x45c] ;  /* 0x00045c00015a7983 */ /* 0x000ea20000100800 */
[----:B------:R-:W-:-:S02]  /*a050*/  LOP3.LUT R119, R119, 0xffff, RZ, 0xc0, !PT ;  /* 0x0000ffff77777812 */ /* 0x000fc400078ec0ff */
[----:B------:R-:W-:Y:S02]  /*a060*/  LOP3.LUT R161, R161, 0xffff, RZ, 0xc0, !PT ;  /* 0x0000ffffa1a17812 */ /* 0x000fe400078ec0ff */
[----:B------:R-:W-:Y:S02]  /*a070*/  LOP3.LUT R120, R120, 0xffff, RZ, 0xc0, !PT ;  /* 0x0000ffff78787812 */ /* 0x000fe400078ec0ff */
[----:B------:R-:W-:Y:S02]  /*a080*/  LOP3.LUT R150, R150, 0xffff, RZ, 0xc0, !PT ;  /* 0x0000ffff96967812 */ /* 0x000fe400078ec0ff */
[----:B------:R-:W-:Y:S02]  /*a090*/  LOP3.LUT R208, R208, 0xffff, RZ, 0xc0, !PT ;  /* 0x0000ffffd0d07812 */ /* 0x000fe400078ec0ff */
[----:B------:R-:W-:Y:S02]  /*a0a0*/  LOP3.LUT R126, R126, 0xffff, RZ, 0xc0, !PT ;  /* 0x0000ffff7e7e7812 */ /* 0x000fe400078ec0ff */
[----:B------:R-:W-:-:S02]  /*a0b0*/  LOP3.LUT R209, R209, 0xffff, RZ, 0xc0, !PT ;  /* 0x0000ffffd1d17812 */ /* 0x000fc400078ec0ff */
[----:B------:R-:W-:Y:S02]  /*a0c0*/  LOP3.LUT R127, R127, 0xffff, RZ, 0xc0, !PT ;  /* 0x0000ffff7f7f7812 */ /* 0x000fe400078ec0ff */
[----:B------:R-:W-:Y:S02]  /*a0d0*/  LOP3.LUT R210, R210, 0xffff, RZ, 0xc0, !PT ;  /* 0x0000ffffd2d27812 */ /* 0x000fe400078ec0ff */
[----:B------:R-:W-:Y:S02]  /*a0e0*/  LOP3.LUT R125, R125, 0xffff, RZ, 0xc0, !PT ;  /* 0x0000ffff7d7d7812 */ /* 0x000fe400078ec0ff */
[----:B------:R-:W-:Y:S02]  /*a0f0*/  LOP3.LUT R212, R212, 0xffff, RZ, 0xc0, !PT ;  /* 0x0000ffffd4d47812 */ /* 0x000fe400078ec0ff */
[----:B------:R-:W-:Y:S02]  /*a100*/  LOP3.LUT R124, R124, 0xffff, RZ, 0xc0, !PT ;  /* 0x0000ffff7c7c7812 */ /* 0x000fe400078ec0ff */
[----:B------:R-:W-:-:S02]  /*a110*/  PRMT R161, R119, 0x3340, R161 ;  /* 0x0000334077a17816 */ /* 0x000fc400000000a1 */
[----:B------:R-:W-:Y:S02]  /*a120*/  LOP3.LUT R172, R172, 0xffff, RZ, 0xc0, !PT ;  /* 0x0000ffffacac7812 */ /* 0x000fe400078ec0ff */
[----:B------:R-:W-:Y:S02]  /*a130*/  LOP3.LUT R174, R174, 0xffff, RZ, 0xc0, !PT ;  /* 0x0000ffffaeae7812 */ /* 0x000fe400078ec0ff */
[----:B------:R-:W-:Y:S02]  /*a140*/  LOP3.LUT R175, R175, 0xffff, RZ, 0xc0, !PT ;  /* 0x0000ffffafaf7812 */ /* 0x000fe400078ec0ff */
[----:B------:R-:W-:Y:S02]  /*a150*/  LOP3.LUT R176, R176, 0xffff, RZ, 0xc0, !PT ;  /* 0x0000ffffb0b07812 */ /* 0x000fe400078ec0ff */
[----:B------:R-:W-:Y:S02]  /*a160*/  LOP3.LUT R177, R177, 0xffff, RZ, 0xc0, !PT ;  /* 0x0000ffffb1b17812 */ /* 0x000fe400078ec0ff */
[----:B------:R-:W-:-:S02]  /*a170*/  LOP3.LUT R178, R178, 0xffff, RZ, 0xc0, !PT ;  /* 0x0000ffffb2b27812 */ /* 0x000fc400078ec0ff */
[----:B------:R-:W-:Y:S02]  /*a180*/  PRMT R115, R115, 0x5410, R122 ;  /* 0x0000541073737816 */ /* 0x000fe4000000007a */
[----:B------:R-:W-:Y:S02]  /*a190*/  PRMT R150, R120, 0x3340, R150 ;  /* 0x0000334078967816 */ /* 0x000fe40000000096 */
        /* <DEDUP_REMOVED lines=18> */
[----:B------:R-:W-:Y:S02]  /*a2c0*/  PRMT R209, R209, 0x3340, R127 ;  /* 0x00003340d1d17816 */ /* 0x000fe4000000007f */
[----:B------:R-:W-:Y:S02]  /*a2d0*/  PRMT R210, R210, 0x3340, R125 ;  /* 0x00003340d2d27816 */ /* 0x000fe4000000007d */
[----:B------:R-:W-:Y:S02]  /*a2e0*/  PRMT R212, R212, 0x3340, R124 ;  /* 0x00003340d4d47816 */ /* 0x000fe4000000007c */
[----:B------:R-:W-:-:S02]  /*a2f0*/  PRMT R120, R159, 0x5410, R157 ;  /* 0x000054109f787816 */ /* 0x000fc4000000009d */
        /* <DEDUP_REMOVED lines=42> */
[----:B---3--:R-:W-:Y:S02]  /*a5a0*/  PRMT R112, R112, 0x5410, R121 ;  /* 0x0000541070707816 */ /* 0x008fe40000000079 */
[----:B------:R-:W-:-:S03]  /*a5b0*/  PRMT R121, R155, 0x5410, R154 ;  /* 0x000054109b797816 */ /* 0x000fc6000000009a */
[----:B----4-:R3:W-:Y:S04]  /*a5c0*/  STS.128 [R171+UR16], R112 ;  /* 0x00000070ab007988 */ /* 0x0107e80008000c10 */
[----:B--2---:R2:W-:Y:S04]  /*a5d0*/  STS.128 [R169+UR16], R116 ;  /* 0x00000074a9007988 */ /* 0x0045e80008000c10 */
[----:B------:R4:W-:Y:S01]  /*a5e0*/  STS.128 [R166+UR16], R120 ;  /* 0x00000078a6007988 */ /* 0x0009e20008000c10 */
[----:B---3--:R-:W-:Y:S02]  /*a5f0*/  PRMT R112, R207, 0x5410, R208 ;  /* 0x00005410cf707816 */ /* 0x008fe400000000d0 */
[----:B------:R-:W-:-:S02]  /*a600*/  PRMT R113, R209, 0x5410, R210 ;  /* 0x00005410d1717816 */ /* 0x000fc400000000d2 */
[----:B------:R-:W-:Y:S02]  /*a610*/  PRMT R114, R211, 0x5410, R212 ;  /* 0x00005410d3727816 */ /* 0x000fe400000000d4 */
[----:B------:R-:W-:Y:S02]  /*a620*/  PRMT R115, R213, 0x5410, R214 ;  /* 0x00005410d5737816 */ /* 0x000fe400000000d6 */
[----:B--2---:R-:W-:Y:S02]  /*a630*/  PRMT R116, R145, 0x5410, R144 ;  /* 0x0000541091747816 */ /* 0x004fe40000000090 */
[----:B------:R-:W-:Y:S02]  /*a640*/  PRMT R117, R143, 0x5410, R105 ;  /* 0x000054108f757816 */ /* 0x000fe40000000069 */
[----:B------:R-:W-:Y:S02]  /*a650*/  PRMT R118, R89, 0x5410, R150 ;  /* 0x0000541059767816 */ /* 0x000fe40000000096 */
[----:B------:R-:W-:-:S02]  /*a660*/  PRMT R119, R152, 0x5410, R161 ;  /* 0x0000541098777816 */ /* 0x000fc400000000a1 */
[----:B----4-:R-:W-:Y:S02]  /*a670*/  PRMT R120, R160, 0x5410, R163 ;  /* 0x00005410a0787816 */ /* 0x010fe400000000a3 */
[----:B------:R-:W-:Y:S02]  /*a680*/  PRMT R121, R165, 0x5410, R168 ;  /* 0x00005410a5797816 */ /* 0x000fe400000000a8 */
[----:B------:R-:W-:Y:S02]  /*a690*/  PRMT R122, R167, 0x5410, R172 ;  /* 0x00005410a77a7816 */ /* 0x000fe400000000ac */
[----:B------:R-:W-:Y:S01]  /*a6a0*/  PRMT R123, R175, 0x5410, R177 ;  /* 0x00005410af7b7816 */ /* 0x000fe200000000b1 */
[----:B------:R-:W-:Y:S04]  /*a6b0*/  STS.128 [R164+UR16], R112 ;  /* 0x00000070a4007988 */ /* 0x000fe80008000c10 */
[----:B------:R-:W-:Y:S04]  /*a6c0*/  STS.128 [R162+UR16], R116 ;  /* 0x00000074a2007988 */ /* 0x000fe80008000c10 */
[----:B------:R-:W-:Y:S04]  /*a6d0*/  STS.128 [R158+UR16], R120 ;  /* 0x000000789e007988 */ /* 0x000fe80008000c10 */
[----:B------:R1:W-:Y:S04]  /*a6e0*/  STS.128 [R91+UR16], R124 ;  /* 0x0000007c5b007988 */ /* 0x0003e80008000c10 */
[----:B------:R2:W-:Y:S04]  /*a6f0*/  STS.128 [R90+UR16], R128 ;  /* 0x000000805a007988 */ /* 0x0005e80008000c10 */
[----:B------:R-:W-:Y:S04]  /*a700*/  STS.U8 [R88+UR16+0x8000], R151 ;  /* 0x0080009758007988 */ /* 0x000fe80008000010 */
[----:B------:R-:W-:Y:S01]  /*a710*/  STS.U8 [R88+UR16+0x8400], R94 ;  /* 0x0084005e58007988 */ /* 0x000fe20008000010 */
[----:B-1----:R-:W-:-:S03]  /*a720*/  LOP3.LUT R91, R88, 0x20, RZ, 0x3c, !PT ;  /* 0x00000020585b7812 */ /* 0x002fc600078e3cff */
[----:B------:R-:W-:Y:S04]  /*a730*/  STS.U8 [R88+UR16+0x8800], R111 ;  /* 0x0088006f58007988 */ /* 0x000fe80008000010 */
[----:B------:R-:W-:Y:S04]  /*a740*/  STS.U8 [R88+UR16+0x8c00], R98 ;  /* 0x008c006258007988 */ /* 0x000fe80008000010 */
[----:B------:R-:W-:Y:S04]  /*a750*/  STS.U8 [R88+UR16+0x9000], R107 ;  /* 0x0090006b58007988 */ /* 0x000fe80008000010 */
[----:B------:R-:W-:Y:S04]  /*a760*/  STS.U8 [R88+UR16+0x9400], R133 ;  /* 0x0094008558007988 */ /* 0x000fe80008000010 */
[----:B------:R-:W-:Y:S04]  /*a770*/  STS.U8 [R88+UR16+0x9800], R137 ;  /* 0x0098008958007988 */ /* 0x000fe80008000010 */
[----:B------:R-:W-:Y:S01]  /*a780*/  STS.U8 [R88+UR16+0x9c00], R92 ;  /* 0x009c005c58007988 */ /* 0x000fe20008000010 */
[----:B--2---:R-:W-:-:S03]  /*a790*/  LOP3.LUT R90, R88, 0x40, RZ, 0x3c, !PT ;  /* 0x00000040585a7812 */ /* 0x004fc600078e3cff */
[----:B------:R-:W-:Y:S04]  /*a7a0*/  STS.U8 [R91+UR16+0x8100], R139 ;  /* 0x0081008b5b007988 */ /* 0x000fe80008000010 */
[----:B------:R-:W-:Y:S04]  /*a7b0*/  STS.U8 [R91+UR16+0x8500], R109 ;  /* 0x0085006d5b007988 */ /* 0x000fe80008000010 */
[----:B------:R-:W-:Y:S04]  /*a7c0*/  STS.U8 [R91+UR16+0x8900], R108 ;  /* 0x0089006c5b007988 */ /* 0x000fe80008000010 */
[----:B------:R-:W-:Y:S04]  /*a7d0*/  STS.U8 [R91+UR16+0x8d00], R99 ;  /* 0x008d00635b007988 */ /* 0x000fe80008000010 */
[----:B------:R-:W-:Y:S04]  /*a7e0*/  STS.U8 [R91+UR16+0x9100], R106 ;  /* 0x0091006a5b007988 */ /* 0x000fe80008000010 */
[----:B------:R-:W-:Y:S04]  /*a7f0*/  STS.U8 [R91+UR16+0x9500], R134 ;  /* 0x009500865b007988 */ /* 0x000fe80008000010 */
[----:B------:R-:W-:Y:S04]  /*a800*/  STS.U8 [R91+UR16+0x9900], R138 ;  /* 0x0099008a5b007988 */ /* 0x000fe80008000010 */
[----:B------:R-:W-:Y:S01]  /*a810*/  STS.U8 [R91+UR16+0x9d00], R93 ;  /* 0x009d005d5b007988 */ /* 0x000fe20008000010 */
[----:B------:R-:W-:-:S03]  /*a820*/  LOP3.LUT R89, R88, 0x60, RZ, 0x3c, !PT ;  /* 0x0000006058597812 */ /* 0x000fc600078e3cff */
[----:B------:R-:W-:Y:S04]  /*a830*/  STS.U8 [R90+UR16+0x8200], R153 ;  /* 0x008200995a007988 */ /* 0x000fe80008000010 */
        /* <DEDUP_REMOVED lines=14> */
[----:B------:R1:W-:Y:S01]  /*a920*/  STS.U8 [R89+UR16+0x9f00], R95 ;  /* 0x009f005f59007988 */ /* 0x0003e20008000010 */
[----:B0-----:R-:W-:Y:S01]  /*a930*/  IMAD.SHL.U32 R23, R23, 0x80, RZ ;  /* 0x0000008017177824 */ /* 0x001fe200078e00ff */
[----:B------:R0:W-:Y:S06]  /*a940*/  MEMBAR.ALL.CTA ;  /* 0x0000000000007992 */ /* 0x0001ec0000008000 */
[----:B0-----:R-:W0:Y:S04]  /*a950*/  FENCE.VIEW.ASYNC.S ;  /* 0x00000000000073c6 */ /* 0x001e280000000000 */
[----:B-1----:R-:W2:Y:S04]  /*a960*/  LDL R89, [R1+0x458] ;  /* 0x0004580001597983 */ /* 0x002ea80000100800 */
[----:B------:R-:W3:Y:S04]  /*a970*/  LDL.LU R188, [R1+0x418] ;  /* 0x0004180001bc7983 */ /* 0x000ee80000300800 */
[----:B------:R-:W4:Y:S04]  /*a980*/  LDL.LU R185, [R1+0x410] ;  /* 0x0004100001b97983 */ /* 0x000f280000300800 */
[----:B------:R-:W2:Y:S04]  /*a990*/  LDL.LU R186, [R1+0x408] ;  /* 0x0004080001ba7983 */ /* 0x000ea80000300800 */
        /* <DEDUP_REMOVED lines=13> */
[----:B------:R-:W2:Y:S01]  /*aa70*/  LDL.LU R164, [R1+0x3c0] ;  /* 0x0003c00001a47983 */ /* 0x000ea20000300800 */
[----:B------:R-:W-:-:S02]  /*aa80*/  IADD3 R2, P1, R23, R2, RZ ;  /* 0x0000000217027210 */ /* 0x000fc40007f3e0ff */
[C---:B------:R-:W-:Y:S01]  /*aa90*/  IADD3 R22, P2, R23.reuse, R22, RZ ;  /* 0x0000001617167210 */ /* 0x040fe20007f5e0ff */
[----:B0-----:R-:W-:Y:S01]  /*aaa0*/  BAR.SYNC.DEFER_BLOCKING 0x0 ;  /* 0x0000000000007b1d */ /* 0x001fe20000010000 */
[C---:B---3--:R-:W-:Y:S02]  /*aab0*/  IADD3 R188, P3, R23.reuse, R188, RZ ;  /* 0x000000bc17bc7210 */ /* 0x048fe40007f7e0ff */
[----:B----4-:R-:W-:-:S03]  /*aac0*/  IADD3 R185, P4, R23, R185, RZ ;  /* 0x000000b917b97210 */ /* 0x010fc60007f9e0ff */
[----:B------:R-:W-:Y:S04]  /*aad0*/  STL [R1+0x418], R188 ;  /* 0x000418bc01007387 */ /* 0x000fe80000100800 */
[----:B------:R-:W-:Y:S01]  /*aae0*/  STL [R1+0x410], R185 ;  /* 0x000410b901007387 */ /* 0x000fe20000100800 */
[----:B--2---:R-:W-:-:S03]  /*aaf0*/  IADD3 R186, P5, R23, R186, RZ ;  /* 0x000000ba17ba7210 */ /* 0x004fc60007fbe0ff */
[----:B------:R0:W-:Y:S01]  /*ab00*/  STL [R1+0x3f8], R2 ;  /* 0x0003f80201007387 */ /* 0x0001e20000100800 */
[C---:B------:R-:W-:Y:S02]  /*ab10*/  IADD3 R162, P6, R23.reuse, R162, RZ ;  /* 0x000000a217a27210 */ /* 0x040fe40007fde0ff */
[----:B0-----:R-:W-:Y:S01]  /*ab20*/  SHF.R.S32.HI R2, RZ, 0x1f, R23 ;  /* 0x0000001fff027819 */ /* 0x001fe20000011417 */
[----:B------:R-:W-:Y:S04]  /*ab30*/  STL [R1+0x408], R186 ;  /* 0x000408ba01007387 */ /* 0x000fe80000100800 */
[C---:B------:R-:W-:Y:S01]  /*ab40*/  IMAD.X R4, R2.reuse, 0x1, R4, P2 ;  /* 0x0000000102047824 */ /* 0x040fe200010e0604 */
[C---:B------:R-:W-:Y:S01]  /*ab50*/  IADD3 R184, P2, R23.reuse, R184, RZ ;  /* 0x000000b817b87210 */ /* 0x040fe20007f5e0ff */
[C---:B------:R-:W-:Y:S01]  /*ab60*/  IMAD.X R181, R2.reuse, 0x1, R181, P3 ;  /* 0x0000000102b57824 */ /* 0x040fe200018e06b5 */
[----:B------:R0:W-:Y:S01]  /*ab70*/  STL [R1+0x400], R162 ;  /* 0x000400a201007387 */ /* 0x0001e20000100800 */
[C---:B------:R-:W-:Y:S01]  /*ab80*/  IADD3 R182, P3, R23.reuse, R182, RZ ;  /* 0x000000b617b67210 */ /* 0x040fe20007f7e0ff */
[C---:B------:R-:W-:Y:S01]  /*ab90*/  IMAD.X R180, R2.reuse, 0x1, R180, P4 ;  /* 0x0000000102b47824 */ /* 0x040fe200020e06b4 */
[C---:B------:R-:W-:Y:S01]  /*aba0*/  IADD3 R178, P4, R23.reuse, R178, RZ ;  /* 0x000000b217b27210 */ /* 0x040fe20007f9e0ff */
[C---:B------:R-:W-:Y:S01]  /*abb0*/  IMAD.X R176, R2.reuse, 0x1, R176, P5 ;  /* 0x0000000102b07824 */ /* 0x040fe200028e06b0 */
[----:B------:R-:W-:Y:S01]  /*abc0*/  IADD3 R169, P5, R23, R169, RZ ;  /* 0x000000a917a97210 */ /* 0x000fe20007fbe0ff */
[----:B0-----:R-:W2:Y:S04]  /*abd0*/  LDL.LU R162, [R1+0x3e4] ;  /* 0x0003e40001a27983 */ /* 0x001ea80000300800 */
[----:B------:R-:W-:Y:S01]  /*abe0*/  STL [R1+0x3f0], R184 ;  /* 0x0003f0b801007387 */ /* 0x000fe20000100800 */
[----:B------:R-:W-:-:S03]  /*abf0*/  IMAD.X R90, R2, 0x1, R90, P6 ;  /* 0x00000001025a7824 */ /* 0x000fc600030e065a */
[----:B------:R-:W-:Y:S04]  /*ac00*/  STL [R1+0x414], R181 ;  /* 0x000414b501007387 */ /* 0x000fe80000100800 */
[----:B------:R-:W-:Y:S04]  /*ac10*/  STL [R1+0x3e8], R182 ;  /* 0x0003e8b601007387 */ /* 0x000fe80000100800 */
[----:B------:R-:W-:Y:S04]  /*ac20*/  STL [R1+0x40c], R180 ;  /* 0x00040cb401007387 */ /* 0x000fe80000100800 */
[----:B------:R0:W-:Y:S04]  /*ac30*/  STL [R1+0x3d8], R169 ;  /* 0x0003d8a901007387 */ /* 0x0001e80000100800 */
[----:B------:R-:W-:Y:S01]  /*ac40*/  STL [R1+0x3e0], R178 ;  /* 0x0003e0b201007387 */ /* 0x000fe20000100800 */
[----:B------:R-:W-:-:S03]  /*ac50*/  IADD3 R171, P6, R23, R171, RZ ;  /* 0x000000ab17ab7210 */ /* 0x000fc60007fde0ff */
[----:B0-----:R-:W3:Y:S04]  /*ac60*/  LDL.LU R169, [R1+0x3b8] ;  /* 0x0003b80001a97983 */ /* 0x001ee80000300800 */
[----:B------:R-:W-:Y:S04]  /*ac70*/  STL [R1+0x404], R176 ;  /* 0x000404b001007387 */ /* 0x000fe80000100800 */
[----:B------:R0:W-:Y:S01]  /*ac80*/  STL [R1+0x3fc], R90 ;  /* 0x0003fc5a01007387 */ /* 0x0001e20000100800 */
[----:B------:R-:W-:Y:S01]  /*ac90*/  IMAD.X R174, R2, 0x1, R174, P1 ;  /* 0x0000000102ae7824 */ /* 0x000fe200008e06ae */
[----:B------:R-:W-:-:S02]  /*aca0*/  IADD3 R166, P1, R23, R166, RZ ;  /* 0x000000a617a67210 */ /* 0x000fc40007f3e0ff */
[----:B0-----:R-:W4:Y:S01]  /*acb0*/  LDL.LU R90, [R1+0x3dc] ;  /* 0x0003dc00015a7983 */ /* 0x001f220000300800 */
[----:B------:R-:W-:-:S03]  /*acc0*/  IMAD.X R91, R2, 0x1, R91, P2 ;  /* 0x00000001025b7824 */ /* 0x000fc600010e065b */
[----:B------:R0:W-:Y:S04]  /*acd0*/  STL [R1+0x3d0], R171 ;  /* 0x0003d0ab01007387 */ /* 0x0001e80000100800 */
[----:B0-----:R-:W4:Y:S04]  /*ace0*/  LDL.LU R171, [R1+0x3b0] ;  /* 0x0003b00001ab7983 */ /* 0x001f280000300800 */
[----:B------:R-:W-:Y:S04]  /*acf0*/  STL [R1+0x3f4], R174 ;  /* 0x0003f4ae01007387 */ /* 0x000fe80000100800 */
[----:B------:R-:W4:Y:S04]  /*ad00*/  LDL.LU R198, [R1+0x3d4] ;  /* 0x0003d40001c67983 */ /* 0x000f280000300800 */
[----:B------:R-:W4:Y:S04]  /*ad10*/  LDL.LU R196, [R1+0x3a8] ;  /* 0x0003a80001c47983 */ /* 0x000f280000300800 */
[----:B------:R-:W-:Y:S04]  /*ad20*/  STL [R1+0x3c8], R166 ;  /* 0x0003c8a601007387 */ /* 0x000fe80000100800 */
[----:B------:R-:W4:Y:S04]  /*ad30*/  LDL.LU R193, [R1+0x3cc] ;  /* 0x0003cc0001c17983 */ /* 0x000f280000300800 */
[----:B------:R0:W-:Y:S01]  /*ad40*/  STL [R1+0x3ec], R91 ;  /* 0x0003ec5b01007387 */ /* 0x0001e20000100800 */
[----:B------:R-:W-:-:S03]  /*ad50*/  IADD3 R164, P2, R23, R164, RZ ;  /* 0x000000a417a47210 */ /* 0x000fc60007f5e0ff */
[----:B0-----:R-:W4:Y:S04]  /*ad60*/  LDL.LU R91, [R1+0x3a0] ;  /* 0x0003a000015b7983 */ /* 0x001f280000300800 */
[----:B------:R-:W4:Y:S04]  /*ad70*/  LDL.LU R194, [R1+0x3c4] ;  /* 0x0003c40001c27983 */ /* 0x000f280000300800 */
[----:B------:R-:W4:Y:S04]  /*ad80*/  LDL.LU R192, [R1+0x398] ;  /* 0x0003980001c07983 */ /* 0x000f280000300800 */
[----:B------:R-:W4:Y:S04]  /*ad90*/  LDL.LU R189, [R1+0x3bc] ;  /* 0x0003bc0001bd7983 */ /* 0x000f280000300800 */
[----:B------:R0:W-:Y:S04]  /*ada0*/  STL [R1+0x3c0], R164 ;  /* 0x0003c0a401007387 */ /* 0x0001e80000100800 */
[----:B------:R-:W4:Y:S04]  /*adb0*/  LDL.LU R190, [R1+0x390] ;  /* 0x0003900001be7983 */ /* 0x000f280000300800 */
[----:B------:R-:W4:Y:S04]  /*adc0*/  LDL.LU R188, [R1+0x3b4] ;  /* 0x0003b40001bc7983 */ /* 0x000f280000300800 */
[----:B------:R-:W4:Y:S04]  /*add0*/  LDL.LU R185, [R1+0x388] ;  /* 0x0003880001b97983 */ /* 0x000f280000300800 */
[----:B------:R-:W4:Y:S04]  /*ade0*/  LDL.LU R186, [R1+0x3ac] ;  /* 0x0003ac0001ba7983 */ /* 0x000f280000300800 */
[----:B------:R-:W4:Y:S04]  /*adf0*/  LDL.LU R166, [R1+0x380] ;  /* 0x0003800001a67983 */ /* 0x000f280000300800 */
[----:B------:R-:W4:Y:S04]  /*ae00*/  LDL.LU R184, [R1+0x3a4] ;  /* 0x0003a40001b87983 */ /* 0x000f280000300800 */
[----:B------:R-:W4:Y:S04]  /*ae10*/  LDL.LU R181, [R1+0x378] ;  /* 0x0003780001b57983 */ /* 0x000f280000300800 */
[----:B------:R-:W4:Y:S01]  /*ae20*/  LDL.LU R182, [R1+0x39c] ;  /* 0x00039c0001b67983 */ /* 0x000f220000300800 */
[----:B--2---:R-:W-:-:S05]  /*ae30*/  IMAD.X R162, R2, 0x1, R162, P3 ;  /* 0x0000000102a27824 */ /* 0x004fca00018e06a2 */
[----:B------:R1:W-:Y:S04]  /*ae40*/  STL [R1+0x3e4], R162 ;  /* 0x0003e4a201007387 */ /* 0x0003e80000100800 */
[----:B0-----:R-:W2:Y:S04]  /*ae50*/  LDL.LU R164, [R1+0x370] ;  /* 0x0003700001a47983 */ /* 0x001ea80000300800 */
[----:B------:R-:W2:Y:S04]  /*ae60*/  LDL.LU R180, [R1+0x394] ;  /* 0x0003940001b47983 */ /* 0x000ea80000300800 */
[----:B------:R-:W2:Y:S04]  /*ae70*/  LDL.LU R178, [R1+0x368] ;  /* 0x0003680001b27983 */ /* 0x000ea80000300800 */
[----:B-1----:R-:W2:Y:S01]  /*ae80*/  LDL.LU R162, [R1+0x38c] ;  /* 0x00038c0001a27983 */ /* 0x002ea20000300800 */
[----:B---3--:R-:W-:-:S05]  /*ae90*/  IADD3 R169, P3, R23, R169, RZ ;  /* 0x000000a917a97210 */ /* 0x008fca0007f7e0ff */
[----:B------:R0:W-:Y:S04]  /*aea0*/  STL [R1+0x3b8], R169 ;  /* 0x0003b8a901007387 */ /* 0x0001e80000100800 */
[----:B0-----:R-:W3:Y:S01]  /*aeb0*/  LDL.LU R169, [R1+0x360] ;  /* 0x0003600001a97983 */ /* 0x001ee20000300800 */
[----:B----4-:R-:W-:-:S05]  /*aec0*/  IMAD.X R90, R2, 0x1, R90, P4 ;  /* 0x00000001025a7824 */ /* 0x010fca00020e065a */
[----:B------:R0:W-:Y:S04]  /*aed0*/  STL [R1+0x3dc], R90 ;  /* 0x0003dc5a01007387 */ /* 0x0001e80000100800 */
[----:B0-----:R-:W4:Y:S01]  /*aee0*/  LDL.LU R90, [R1+0x384] ;  /* 0x00038400015a7983 */ /* 0x001f220000300800 */
[----:B------:R-:W-:-:S03]  /*aef0*/  IADD3 R171, P4, R23, R171, RZ ;  /* 0x000000ab17ab7210 */ /* 0x000fc60007f9e0ff */
[----:B------:R-:W4:Y:S01]  /*af00*/  LDL.LU R174, [R1+0x358] ;  /* 0x0003580001ae7983 */ /* 0x000f220000300800 */
[----:B------:R-:W-:-:S03]  /*af10*/  IMAD.X R198, R2, 0x1, R198, P5 ;  /* 0x0000000102c67824 */ /* 0x000fc600028e06c6 */
[----:B------:R-:W4:Y:S01]  /*af20*/  LDL.LU R176, [R1+0x37c] ;  /* 0x00037c0001b07983 */ /* 0x000f220000300800 */
[----:B------:R-:W-:-:S03]  /*af30*/  IADD3 R196, P5, R23, R196, RZ ;  /* 0x000000c417c47210 */ /* 0x000fc60007fbe0ff */
[----:B------:R0:W-:Y:S01]  /*af40*/  STL [R1+0x3b0], R171 ;  /* 0x0003b0ab01007387 */ /* 0x0001e20000100800 */
[----:B------:R-:W-:-:S03]  /*af50*/  IMAD.X R193, R2, 0x1, R193, P6 ;  /* 0x0000000102c17824 */ /* 0x000fc600030e06c1 */
[----:B0-----:R-:W4:Y:S04]  /*af60*/  LDL.LU R171, [R1+0x350] ;  /* 0x0003500001ab7983 */ /* 0x001f280000300800 */
[----:B------:R-:W-:Y:S01]  /*af70*/  STL [R1+0x3d4], R198 ;  /* 0x0003d4c601007387 */ /* 0x000fe20000100800 */
[----:B------:R-:W-:-:S05]  /*af80*/  IADD3 R91, P6, R23, R91, RZ ;  /* 0x0000005b175b7210 */ /* 0x000fca0007fde0ff */
[----:B------:R0:W-:Y:S04]  /*af90*/  STL [R1+0x3a0], R91 ;  /* 0x0003a05b01007387 */ /* 0x0001e80000100800 */
[----:B------:R-:W-:Y:S01]  /*afa0*/  STL [R1+0x3a8], R196 ;  /* 0x0003a8c401007387 */ /* 0x000fe20000100800 */
[C---:B------:R-:W-:Y:S01]  /*afb0*/  IMAD.X R194, R2.reuse, 0x1, R194, P1 ;  /* 0x0000000102c27824 */ /* 0x040fe200008e06c2 */
[----:B------:R-:W-:Y:S02]  /*afc0*/  IADD3 R192, P1, R23, R192, RZ ;  /* 0x000000c017c07210 */ /* 0x000fe40007f3e0ff */
[----:B0-----:R-:W4:Y:S01]  /*afd0*/  LDL.LU R91, [R1+0x374] ;  /* 0x00037400015b7983 */ /* 0x001f220000300800 */
[----:B------:R-:W-:-:S03]  /*afe0*/  IMAD.X R189, R2, 0x1, R189, P2 ;  /* 0x0000000102bd7824 */ /* 0x000fc600010e06bd */
[----:B------:R-:W-:Y:S01]  /*aff0*/  STL [R1+0x3cc], R193 ;  /* 0x0003ccc101007387 */ /* 0x000fe20000100800 */
[----:B------:R-:W-:-:S03]  /*b000*/  IADD3 R190, P2, R23, R190, RZ ;  /* 0x000000be17be7210 */ /* 0x000fc60007f5e0ff */
[----:B------:R-:W-:Y:S01]  /*b010*/  STL [R1+0x3c4], R194 ;  /* 0x0003c4c201007387 */ /* 0x000fe20000100800 */
[----:B------:R-:W-:-:S03]  /*b020*/  IMAD.X R188, R2, 0x1, R188, P3 ;  /* 0x0000000102bc7824 */ /* 0x000fc600018e06bc */
[----:B------:R-:W-:Y:S01]  /*b030*/  STL [R1+0x398], R192 ;  /* 0x000398c001007387 */ /* 0x000fe20000100800 */
[C---:B------:R-:W-:Y:S01]  /*b040*/  IADD3 R185, P3, R23.reuse, R185, RZ ;  /* 0x000000b917b97210 */ /* 0x040fe20007f7e0ff */
[----:B------:R-:W-:Y:S02]  /*b050*/  IMAD.X R186, R2, 0x1, R186, P4 ;  /* 0x0000000102ba7824 */ /* 0x000fe400020e06ba */
[----:B------:R-:W-:Y:S01]  /*b060*/  STL [R1+0x3bc], R189 ;  /* 0x0003bcbd01007387 */ /* 0x000fe20000100800 */
[----:B------:R-:W-:-:S03]  /*b070*/  IADD3 R166, P4, R23, R166, RZ ;  /* 0x000000a617a67210 */ /* 0x000fc60007f9e0ff */
[----:B------:R-:W-:Y:S04]  /*b080*/  STL [R1+0x390], R190 ;  /* 0x000390be01007387 */ /* 0x000fe80000100800 */
[----:B------:R-:W-:Y:S04]  /*b090*/  STL [R1+0x3b4], R188 ;  /* 0x0003b4bc01007387 */ /* 0x000fe80000100800 */
[----:B------:R0:W-:Y:S04]  /*b0a0*/  STL [R1+0x380], R166 ;  /* 0x000380a601007387 */ /* 0x0001e80000100800 */
[----:B------:R-:W-:Y:S04]  /*b0b0*/  STL [R1+0x388], R185 ;  /* 0x000388b901007387 */ /* 0x000fe80000100800 */
[----:B0-----:R-:W4:Y:S01]  /*b0c0*/  LDL.LU R166, [R1+0x348] ;  /* 0x0003480001a67983 */ /* 0x001f220000300800 */
[----:B------:R-:W-:-:S02]  /*b0d0*/  IMAD.X R184, R2, 0x1, R184, P5 ;  /* 0x0000000102b87824 */ /* 0x000fc400028e06b8 */
[C---:B------:R-:W-:Y:S01]  /*b0e0*/  IMAD.X R182, R2.reuse, 0x1, R182, P6 ;  /* 0x0000000102b67824 */ /* 0x040fe200030e06b6 */
[C---:B------:R-:W-:Y:S01]  /*b0f0*/  IADD3 R181, P5, R23.reuse, R181, RZ ;  /* 0x000000b517b57210 */ /* 0x040fe20007fbe0ff */
[----:B------:R-:W-:Y:S04]  /*b100*/  STL [R1+0x3ac], R186 ;  /* 0x0003acba01007387 */ /* 0x000fe80000100800 */
[----:B------:R-:W-:Y:S01]  /*b110*/  STL [R1+0x3a4], R184 ;  /* 0x0003a4b801007387 */ /* 0x000fe20000100800 */
[----:B--2---:R-:W-:Y:S01]  /*b120*/  IADD3 R164, P6, R23, R164, RZ ;  /* 0x000000a417a47210 */ /* 0x004fe20007fde0ff */
[----:B------:R-:W-:-:S04]  /*b130*/  IMAD.X R180, R2, 0x1, R180, P1 ;  /* 0x0000000102b47824 */ /* 0x000fc800008e06b4 */
[----:B------:R0:W-:Y:S01]  /*b140*/  STL [R1+0x370], R164 ;  /* 0x000370a401007387 */ /* 0x0001e20000100800 */
[----:B------:R-:W-:-:S03]  /*b150*/  IADD3 R178, P1, R23, R178, RZ ;  /* 0x000000b217b27210 */ /* 0x000fc60007f3e0ff */
[----:B------:R-:W-:Y:S01]  /*b160*/  STL [R1+0x378], R181 ;  /* 0x000378b501007387 */ /* 0x000fe20000100800 */
[----:B------:R-:W-:-:S03]  /*b170*/  IMAD.X R162, R2, 0x1, R162, P2 ;  /* 0x0000000102a27824 */ /* 0x000fc600010e06a2 */
[----:B0-----:R-:W2:Y:S04]  /*b180*/  LDL.LU R164, [R1+0x36c] ;  /* 0x00036c0001a47983 */ /* 0x001ea80000300800 */
[----:B------:R-:W-:Y:S04]  /*b190*/  STL [R1+0x39c], R182 ;  /* 0x00039cb601007387 */ /* 0x000fe80000100800 */
[----:B------:R0:W-:Y:S04]  /*b1a0*/  STL [R1+0x38c], R162 ;  /* 0x00038ca201007387 */ /* 0x0001e80000100800 */
[----:B------:R-:W-:Y:S04]  /*b1b0*/  STL [R1+0x394], R180 ;  /* 0x000394b401007387 */ /* 0x000fe80000100800 */
[----:B0-----:R-:W2:Y:S01]  /*b1c0*/  LDL.LU R162, [R1+0x340] ;  /* 0x0003400001a27983 */ /* 0x001ea20000300800 */
[----:B---3--:R-:W-:-:S03]  /*b1d0*/  IADD3 R169, P2, R23, R169, RZ ;  /* 0x000000a917a97210 */ /* 0x008fc60007f5e0ff */
[----:B------:R-:W-:Y:S04]  /*b1e0*/  STL [R1+0x368], R178 ;  /* 0x000368b201007387 */ /* 0x000fe80000100800 */
[----:B------:R0:W-:Y:S04]  /*b1f0*/  STL [R1+0x360], R169 ;  /* 0x000360a901007387 */ /* 0x0001e80000100800 */
[----:B0-----:R-:W3:Y:S01]  /*b200*/  LDL.LU R169, [R1+0x364] ;  /* 0x0003640001a97983 */ /* 0x001ee20000300800 */
[----:B----4-:R-:W-:Y:S01]  /*b210*/  IMAD.X R90, R2, 0x1, R90, P3 ;  /* 0x00000001025a7824 */ /* 0x010fe200018e065a */
[----:B------:R-:W-:-:S04]  /*b220*/  IADD3 R174, P3, R23, R174, RZ ;  /* 0x000000ae17ae7210 */ /* 0x000fc80007f7e0ff */
[----:B------:R0:W-:Y:S01]  /*b230*/  STL [R1+0x384], R90 ;  /* 0x0003845a01007387 */ /* 0x0001e20000100800 */
[----:B------:R-:W-:-:S03]  /*b240*/  IMAD.X R176, R2, 0x1, R176, P4 ;  /* 0x0000000102b07824 */ /* 0x000fc600020e06b0 */
[----:B0-----:R-:W4:Y:S04]  /*b250*/  LDL.LU R90, [R1+0x338] ;  /* 0x00033800015a7983 */ /* 0x001f280000300800 */
[----:B------:R0:W-:Y:S01]  /*b260*/  STL [R1+0x358], R174 ;  /* 0x000358ae01007387 */ /* 0x0001e20000100800 */
[----:B------:R-:W-:-:S03]  /*b270*/  IADD3 R171, P4, R23, R171, RZ ;  /* 0x000000ab17ab7210 */ /* 0x000fc60007f9e0ff */
[----:B0-----:R-:W4:Y:S04]  /*b280*/  LDL.LU R174, [R1+0x35c] ;  /* 0x00035c0001ae7983 */ /* 0x001f280000300800 */
[----:B------:R-:W4:Y:S04]  /*b290*/  LDL.LU R198, [R1+0x330] ;  /* 0x0003300001c67983 */ /* 0x000f280000300800 */
[----:B------:R-:W4:Y:S04]  /*b2a0*/  LDL.LU R196, [R1+0x354] ;  /* 0x0003540001c47983 */ /* 0x000f280000300800 */
[----:B------:R-:W-:Y:S04]  /*b2b0*/  STL [R1+0x37c], R176 ;  /* 0x00037cb001007387 */ /* 0x000fe80000100800 */
[----:B------:R-:W4:Y:S01]  /*b2c0*/  LDL.LU R193, [R1+0x328] ;  /* 0x0003280001c17983 */ /* 0x000f220000300800 */
[----:B------:R-:W-:-:S03]  /*b2d0*/  IMAD.X R91, R2, 0x1, R91, P5 ;  /* 0x00000001025b7824 */ /* 0x000fc600028e065b */
[----:B------:R0:W-:Y:S04]  /*b2e0*/  STL [R1+0x350], R171 ;  /* 0x000350ab01007387 */ /* 0x0001e80000100800 */
        /* <DEDUP_REMOVED lines=9> */
[----:B0-----:R-:W4:Y:S01]  /*b380*/  LDL.LU R91, [R1+0x32c] ;  /* 0x00032c00015b7983 */ /* 0x001f220000300800 */
[----:B------:R-:W-:-:S03]  /*b390*/  IADD3 R166, P5, R23, R166, RZ ;  /* 0x000000a617a67210 */ /* 0x000fc60007fbe0ff */
[----:B------:R-:W4:Y:S04]  /*b3a0*/  LDL.LU R184, [R1+0x300] ;  /* 0x0003000001b87983 */ /* 0x000f280000300800 */
[----:B------:R-:W4:Y:S04]  /*b3b0*/  LDL.LU R181, [R1+0x324] ;  /* 0x0003240001b57983 */ /* 0x000f280000300800 */
[----:B------:R-:W4:Y:S04]  /*b3c0*/  LDL.LU R182, [R1+0x2f8] ;  /* 0x0002f80001b67983 */ /* 0x000f280000300800 */
[----:B------:R0:W-:Y:S04]  /*b3d0*/  STL [R1+0x348], R166 ;  /* 0x000348a601007387 */ /* 0x0001e80000100800 */
[----:B0-----:R-:W4:Y:S04]  /*b3e0*/  LDL.LU R166, [R1+0x31c] ;  /* 0x00031c0001a67983 */ /* 0x001f280000300800 */
[----:B------:R-:W4:Y:S04]  /*b3f0*/  LDL.LU R180, [R1+0x2f0] ;  /* 0x0002f00001b47983 */ /* 0x000f280000300800 */
[----:B------:R-:W4:Y:S01]  /*b400*/  LDL.LU R178, [R1+0x314] ;  /* 0x0003140001b27983 */ /* 0x000f220000300800 */
[----:B--2---:R-:W-:-:S05]  /*b410*/  IMAD.X R164, R2, 0x1, R164, P6 ;  /* 0x0000000102a47824 */ /* 0x004fca00030e06a4 */
[----:B------:R0:W-:Y:S04]  /*b420*/  STL [R1+0x36c], R164 ;  /* 0x00036ca401007387 */ /* 0x0001e80000100800 */
[----:B0-----:R-:W2:Y:S01]  /*b430*/  LDL.LU R164, [R1+0x2e8] ;  /* 0x0002e80001a47983 */ /* 0x001ea20000300800 */
[----:B------:R-:W-:-:S05]  /*b440*/  IADD3 R162, P6, R23, R162, RZ ;  /* 0x000000a217a27210 */ /* 0x000fca0007fde0ff */
[----:B------:R0:W-:Y:S04]  /*b450*/  STL [R1+0x340], R162 ;  /* 0x000340a201007387 */ /* 0x0001e80000100800 */
[----:B0-----:R-:W2:Y:S01]  /*b460*/  LDL.LU R162, [R1+0x30c] ;  /* 0x00030c0001a27983 */ /* 0x001ea20000300800 */
[----:B---3--:R-:W-:-:S05]  /*b470*/  IMAD.X R169, R2, 0x1, R169, P1 ;  /* 0x0000000102a97824 */ /* 0x008fca00008e06a9 */
[----:B------:R0:W-:Y:S04]  /*b480*/  STL [R1+0x364], R169 ;  /* 0x000364a901007387 */ /* 0x0001e80000100800 */
[----:B0-----:R-:W3:Y:S01]  /*b490*/  LDL.LU R169, [R1+0x2e0] ;  /* 0x0002e00001a97983 */ /* 0x001ee20000300800 */
[----:B----4-:R-:W-:-:S05]  /*b4a0*/  IADD3 R90, P1, R23, R90, RZ ;  /* 0x0000005a175a7210 */ /* 0x010fca0007f3e0ff */
[----:B------:R0:W-:Y:S01]  /*b4b0*/  STL [R1+0x338], R90 ;  /* 0x0003385a01007387 */ /* 0x0001e20000100800 */
[----:B------:R-:W-:-:S03]  /*b4c0*/  IMAD.X R174, R2, 0x1, R174, P2 ;  /* 0x0000000102ae7824 */ /* 0x000fc600010e06ae */
[----:B0-----:R-:W4:Y:S01]  /*b4d0*/  LDL.LU R90, [R1+0x304] ;  /* 0x00030400015a7983 */ /* 0x001f220000300800 */
[----:B------:R-:W-:-:S03]  /*b4e0*/  IADD3 R198, P2, R23, R198, RZ ;  /* 0x000000c617c67210 */ /* 0x000fc60007f5e0ff */
[----:B------:R-:W4:Y:S01]  /*b4f0*/  LDL.LU R176, [R1+0x2d8] ;  /* 0x0002d80001b07983 */ /* 0x000f220000300800 */
[----:B------:R-:W-:-:S03]  /*b500*/  IMAD.X R196, R2, 0x1, R196, P3 ;  /* 0x0000000102c47824 */ /* 0x000fc600018e06c4 */
[----:B------:R0:W-:Y:S01]  /*b510*/  STL [R1+0x35c], R174 ;  /* 0x00035cae01007387 */ /* 0x0001e20000100800 */
[----:B------:R-:W-:-:S03]  /*b520*/  IADD3 R193, P3, R23, R193, RZ ;  /* 0x000000c117c17210 */ /* 0x000fc60007f7e0ff */
[----:B0-----:R-:W4:Y:S04]  /*b530*/  LDL.LU R174, [R1+0x2fc] ;  /* 0x0002fc0001ae7983 */ /* 0x001f280000300800 */
[----:B------:R-:W-:Y:S01]  /*b540*/  STL [R1+0x330], R198 ;  /* 0x000330c601007387 */ /* 0x000fe20000100800 */
[----:B------:R-:W-:Y:S01]  /*b550*/  IMAD.X R171, R2, 0x1, R171, P4 ;  /* 0x0000000102ab7824 */ /* 0x000fe200020e06ab */
[----:B------:R-:W-:-:S04]  /*b560*/  IADD3 R194, P4, R23, R194, RZ ;  /* 0x000000c217c27210 */ /* 0x000fc80007f9e0ff */
[----:B------:R0:W-:Y:S01]  /*b570*/  STL [R1+0x34c], R171 ;  /* 0x00034cab01007387 */ /* 0x0001e20000100800 */
[----:B------:R-:W-:-:S03]  /*b580*/  IMAD.X R192, R2, 0x1, R192, P5 ;  /* 0x0000000102c07824 */ /* 0x000fc600028e06c0 */
[----:B------:R-:W-:Y:S01]  /*b590*/  STL [R1+0x354], R196 ;  /* 0x000354c401007387 */ /* 0x000fe20000100800 */
[----:B------:R-:W-:-:S03]  /*b5a0*/  IADD3 R189, P5, R23, R189, RZ ;  /* 0x000000bd17bd7210 */ /* 0x000fc60007fbe0ff */
[----:B0-----:R-:W4:Y:S04]  /*b5b0*/  LDL.LU R171, [R1+0x2d0] ;  /* 0x0002d00001ab7983 */ /* 0x001f280000300800 */
[----:B------:R-:W-:Y:S01]  /*b5c0*/  STL [R1+0x328], R193 ;  /* 0x000328c101007387 */ /* 0x000fe20000100800 */
[----:B------:R-:W-:-:S03]  /*b5d0*/  IMAD.X R190, R2, 0x1, R190, P6 ;  /* 0x0000000102be7824 */ /* 0x000fc600030e06be */
[----:B------:R-:W-:Y:S01]  /*b5e0*/  STL [R1+0x320], R194 ;  /* 0x000320c201007387 */ /* 0x000fe20000100800 */
[----:B------:R-:W-:-:S03]  /*b5f0*/  IADD3 R188, P6, R23, R188, RZ ;  /* 0x000000bc17bc7210 */ /* 0x000fc60007fde0ff */
[----:B------:R-:W-:Y:S01]  /*b600*/  STL [R1+0x344], R192 ;  /* 0x000344c001007387 */ /* 0x000fe20000100800 */
[----:B------:R-:W-:-:S03]  /*b610*/  IMAD.X R185, R2, 0x1, R185, P1 ;  /* 0x0000000102b97824 */ /* 0x000fc600008e06b9 */
[----:B------:R-:W-:Y:S01]  /*b620*/  STL [R1+0x318], R189 ;  /* 0x000318bd01007387 */ /* 0x000fe20000100800 */
[----:B------:R-:W-:-:S03]  /*b630*/  IMAD.X R91, R2, 0x1, R91, P2 ;  /* 0x00000001025b7824 */ /* 0x000fc600010e065b */
[----:B------:R-:W-:Y:S04]  /*b640*/  STL [R1+0x33c], R190 ;  /* 0x00033cbe01007387 */ /* 0x000fe80000100800 */
[----:B------:R-:W-:Y:S04]  /*b650*/  STL [R1+0x310], R188 ;  /* 0x000310bc01007387 */ /* 0x000fe80000100800 */
[----:B------:R0:W-:Y:S01]  /*b660*/  STL [R1+0x32c], R91 ;  /* 0x00032c5b01007387 */ /* 0x0001e20000100800 */
[----:B------:R-:W-:-:S03]  /*b670*/  IADD3 R186, P1, R23, R186, RZ ;  /* 0x000000ba17ba7210 */ /* 0x000fc60007f3e0ff */
[----:B------:R-:W-:Y:S01]  /*b680*/  STL [R1+0x334], R185 ;  /* 0x000334b901007387 */ /* 0x000fe20000100800 */
[----:B------:R-:W-:-:S03]  /*b690*/  IADD3 R184, P2, R23, R184, RZ ;  /* 0x000000b817b87210 */ /* 0x000fc60007f5e0ff */
[----:B0-----:R-:W4:Y:S01]  /*b6a0*/  LDL.LU R91, [R1+0x2f4] ;  /* 0x0002f400015b7983 */ /* 0x001f220000300800 */
[----:B------:R-:W-:-:S03]  /*b6b0*/  IMAD.X R181, R2, 0x1, R181, P3 ;  /* 0x0000000102b57824 */ /* 0x000fc600018e06b5 */
[----:B------:R-:W-:Y:S01]  /*b6c0*/  STL [R1+0x308], R186 ;  /* 0x000308ba01007387 */ /* 0x000fe20000100800 */
[----:B------:R-:W-:-:S03]  /*b6d0*/  IMAD.X R166, R2, 0x1, R166, P4 ;  /* 0x0000000102a67824 */ /* 0x000fc600020e06a6 */
[----:B------:R-:W-:Y:S04]  /*b6e0*/  STL [R1+0x300], R184 ;  /* 0x000300b801007387 */ /* 0x000fe80000100800 */
[----:B------:R0:W-:Y:S04]  /*b6f0*/  STL [R1+0x31c], R166 ;  /* 0x00031ca601007387 */ /* 0x0001e80000100800 */
[----:B------:R-:W-:Y:S04]  /*b700*/  STL [R1+0x324], R181 ;  /* 0x000324b501007387 */ /* 0x000fe80000100800 */
[----:B0-----:R-:W4:Y:S01]  /*b710*/  LDL.LU R166, [R1+0x2c8] ;  /* 0x0002c80001a67983 */ /* 0x001f220000300800 */
[C---:B------:R-:W-:Y:S01]  /*b720*/  IADD3 R182, P3, R23.reuse, R182, RZ ;  /* 0x000000b617b67210 */ /* 0x040fe20007f7e0ff */
[----:B------:R-:W-:Y:S01]  /*b730*/  IMAD.X R178, R2, 0x1, R178, P5 ;  /* 0x0000000102b27824 */ /* 0x000fe200028e06b2 */
[----:B------:R-:W-:-:S03]  /*b740*/  IADD3 R180, P4, R23, R180, RZ ;  /* 0x000000b417b47210 */ /* 0x000fc60007f9e0ff */
[----:B------:R-:W-:Y:S01]  /*b750*/  STL [R1+0x2f8], R182 ;  /* 0x0002f8b601007387 */ /* 0x000fe20000100800 */
[----:B--2---:R-:W-:-:S05]  /*b760*/  IADD3 R164, P5, R23, R164, RZ ;  /* 0x000000a417a47210 */ /* 0x004fca0007fbe0ff */
[----:B------:R0:W-:Y:S04]  /*b770*/  STL [R1+0x2e8], R164 ;  /* 0x0002e8a401007387 */ /* 0x0001e80000100800 */
[----:B------:R-:W-:Y:S04]  /*b780*/  STL [R1+0x2f0], R180 ;  /* 0x0002f0b401007387 */ /* 0x000fe80000100800 */
[----:B0-----:R-:W2:Y:S01]  /*b790*/  LDL.LU R164, [R1+0x2ec] ;  /* 0x0002ec0001a47983 */ /* 0x001ea20000300800 */
[----:B------:R-:W-:-:S03]  /*b7a0*/  IMAD.X R162, R2, 0x1, R162, P6 ;  /* 0x0000000102a27824 */ /* 0x000fc600030e06a2 */
[----:B------:R-:W-:Y:S04]  /*b7b0*/  STL [R1+0x314], R178 ;  /* 0x000314b201007387 */ /* 0x000fe80000100800 */
[----:B------:R0:W-:Y:S04]  /*b7c0*/  STL [R1+0x30c], R162 ;  /* 0x00030ca201007387 */ /* 0x0001e80000100800 */
[----:B0-----:R-:W2:Y:S01]  /*b7d0*/  LDL.LU R162, [R1+0x2c0] ;  /* 0x0002c00001a27983 */ /* 0x001ea20000300800 */
[----:B---3--:R-:W-:-:S05]  /*b7e0*/  IADD3 R169, P6, R23, R169, RZ ;  /* 0x000000a917a97210 */ /* 0x008fca0007fde0ff */
[----:B------:R0:W-:Y:S04]  /*b7f0*/  STL [R1+0x2e0], R169 ;  /* 0x0002e0a901007387 */ /* 0x0001e80000100800 */
[----:B0-----:R-:W3:Y:S01]  /*b800*/  LDL.LU R169, [R1+0x2e4] ;  /* 0x0002e40001a97983 */ /* 0x001ee20000300800 */
[----:B----4-:R-:W-:Y:S01]  /*b810*/  IMAD.X R90, R2, 0x1, R90, P1 ;  /* 0x00000001025a7824 */ /* 0x010fe200008e065a */
[----:B------:R-:W-:-:S04]  /*b820*/  IADD3 R176, P1, R23, R176, RZ ;  /* 0x000000b017b07210 */ /* 0x000fc80007f3e0ff */
[----:B------:R0:W-:Y:S04]  /*b830*/  STL [R1+0x304], R90 ;  /* 0x0003045a01007387 */ /* 0x0001e80000100800 */
[----:B0-----:R-:W4:Y:S01]  /*b840*/  LDL.LU R90, [R1+0x2b8] ;  /* 0x0002b800015a7983 */ /* 0x001f220000300800 */
[----:B------:R-:W-:-:S03]  /*b850*/  IMAD.X R174, R2, 0x1, R174, P2 ;  /* 0x0000000102ae7824 */ /* 0x000fc600010e06ae */
[----:B------:R-:W4:Y:S04]  /*b860*/  LDL.LU R198, [R1+0x2dc] ;  /* 0x0002dc0001c67983 */ /* 0x000f280000300800 */
[----:B------:R-:W4:Y:S04]  /*b870*/  LDL.LU R196, [R1+0x2b0] ;  /* 0x0002b00001c47983 */ /* 0x000f280000300800 */
[----:B------:R-:W-:Y:S04]  /*b880*/  STL [R1+0x2d8], R176 ;  /* 0x0002d8b001007387 */ /* 0x000fe80000100800 */
[----:B------:R-:W4:Y:S04]  /*b890*/  LDL.LU R193, [R1+0x2d4] ;  /* 0x0002d40001c17983 */ /* 0x000f280000300800 */
[----:B------:R-:W-:Y:S04]  /*b8a0*/  STL [R1+0x2fc], R174 ;  /* 0x0002fcae01007387 */ /* 0x000fe80000100800 */
[----:B------:R-:W4:Y:S04]  /*b8b0*/  LDL.LU R194, [R1+0x2a8] ;  /* 0x0002a80001c27983 */ /* 0x000f280000300800 */
[----:B------:R-:W4:Y:S01]  /*b8c0*/  LDL.LU R192, [R1+0x2cc] ;  /* 0x0002cc0001c07983 */ /* 0x000f220000300800 */
[----:B------:R-:W-:-:S03]  /*b8d0*/  IADD3 R171, P2, R23, R171, RZ ;  /* 0x000000ab17ab7210 */ /* 0x000fc60007f5e0ff */
[----:B------:R-:W4:Y:S04]  /*b8e0*/  LDL.LU R189, [R1+0x2a0] ;  /* 0x0002a00001bd7983 */ /* 0x000f280000300800 */
[----:B------:R-:W4:Y:S04]  /*b8f0*/  LDL.LU R190, [R1+0x2c4] ;  /* 0x0002c40001be7983 */ /* 0x000f280000300800 */
[----:B------:R-:W-:Y:S04]  /*b900*/  STL [R1+0x2d0], R171 ;  /* 0x0002d0ab01007387 */ /* 0x000fe80000100800 */
[----:B------:R-:W4:Y:S04]  /*b910*/  LDL.LU R188, [R1+0x298] ;  /* 0x0002980001bc7983 */ /* 0x000f280000300800 */
[----:B------:R-:W4:Y:S04]  /*b920*/  LDL.LU R185, [R1+0x2bc] ;  /* 0x0002bc0001b97983 */ /* 0x000f280000300800 */
[----:B------:R-:W4:Y:S04]  /*b930*/  LDL.LU R186, [R1+0x290] ;  /* 0x0002900001ba7983 */ /* 0x000f280000300800 */
[----:B------:R-:W4:Y:S04]  /*b940*/  LDL.LU R184, [R1+0x2b4] ;  /* 0x0002b40001b87983 */ /* 0x000f280000300800 */
[----:B------:R-:W4:Y:S04]  /*b950*/  LDL.LU R181, [R1+0x288] ;  /* 0x0002880001b57983 */ /* 0x000f280000300800 */
[----:B------:R-:W4:Y:S04]  /*b960*/  LDL.LU R182, [R1+0x2ac] ;  /* 0x0002ac0001b67983 */ /* 0x000f280000300800 */
[----:B------:R-:W4:Y:S01]  /*b970*/  LDL.LU R180, [R1+0x280] ;  /* 0x0002800001b47983 */ /* 0x000f220000300800 */
[----:B------:R-:W-:-:S03]  /*b980*/  IMAD.X R91, R2, 0x1, R91, P3 ;  /* 0x00000001025b7824 */ /* 0x000fc600018e065b */
[----:B------:R-:W4:Y:S04]  /*b990*/  LDL.LU R178, [R1+0x2a4] ;  /* 0x0002a40001b27983 */ /* 0x000f280000300800 */
[----:B------:R0:W-:Y:S04]  /*b9a0*/  STL [R1+0x2f4], R91 ;  /* 0x0002f45b01007387 */ /* 0x0001e80000100800 */
[----:B0-----:R-:W4:Y:S04]  /*b9b0*/  LDL.LU R91, [R1+0x278] ;  /* 0x00027800015b7983 */ /* 0x001f280000300800 */
[----:B------:R-:W4:Y:S01]  /*b9c0*/  LDL.LU R176, [R1+0x29c] ;  /* 0x00029c0001b07983 */ /* 0x000f220000300800 */
[----:B------:R-:W-:-:S03]  /*b9d0*/  IADD3 R166, P3, R23, R166, RZ ;  /* 0x000000a617a67210 */ /* 0x000fc60007f7e0ff */
[----:B------:R-:W4:Y:S04]  /*b9e0*/  LDL.LU R174, [R1+0x270] ;  /* 0x0002700001ae7983 */ /* 0x000f280000300800 */
[----:B------:R0:W-:Y:S04]  /*b9f0*/  STL [R1+0x2c8], R166 ;  /* 0x0002c8a601007387 */ /* 0x0001e80000100800 */
[----:B0-----:R-:W4:Y:S01]  /*ba00*/  LDL.LU R166, [R1+0x294] ;  /* 0x0002940001a67983 */ /* 0x001f220000300800 */
        /* <DEDUP_REMOVED lines=9> */
[----:B----4-:R-:W-:-:S03]  /*baa0*/  IADD3 R90, P5, R23, R90, RZ ;  /* 0x0000005a175a7210 */ /* 0x010fc60007fbe0ff */
[----:B------:R-:W4:Y:S01]  /*bab0*/  LDL.LU R171, [R1+0x284] ;  /* 0x0002840001ab7983 */ /* 0x000f220000300800 */
[----:B------:R-:W-:-:S03]  /*bac0*/  IMAD.X R198, R2, 0x1, R198, P6 ;  /* 0x0000000102c67824 */ /* 0x000fc600030e06c6 */
[----:B------:R0:W-:Y:S01]  /*bad0*/  STL [R1+0x2b8], R90 ;  /* 0x0002b85a01007387 */ /* 0x0001e20000100800 */
[----:B------:R-:W-:-:S03]  /*bae0*/  IADD3 R196, P6, R23, R196, RZ ;  /* 0x000000c417c47210 */ /* 0x000fc60007fde0ff */
[----:B0-----:R-:W4:Y:S01]  /*baf0*/  LDL.LU R90, [R1+0x258] ;  /* 0x00025800015a7983 */ /* 0x001f220000300800 */
[----:B------:R-:W-:-:S03]  /*bb00*/  IMAD.X R193, R2, 0x1, R193, P1 ;  /* 0x0000000102c17824 */ /* 0x000fc600008e06c1 */
[----:B------:R-:W-:Y:S01]  /*bb10*/  STL [R1+0x2dc], R198 ;  /* 0x0002dcc601007387 */ /* 0x000fe20000100800 */
[----:B------:R-:W-:-:S03]  /*bb20*/  IADD3 R194, P1, R23, R194, RZ ;  /* 0x000000c217c27210 */ /* 0x000fc60007f3e0ff */
[----:B------:R-:W-:Y:S01]  /*bb30*/  STL [R1+0x2b0], R196 ;  /* 0x0002b0c401007387 */ /* 0x000fe20000100800 */
[----:B------:R-:W-:-:S03]  /*bb40*/  IMAD.X R192, R2, 0x1, R192, P2 ;  /* 0x0000000102c07824 */ /* 0x000fc600010e06c0 */
[----:B------:R-:W-:Y:S01]  /*bb50*/  STL [R1+0x2d4], R193 ;  /* 0x0002d4c101007387 */ /* 0x000fe20000100800 */
[----:B------:R-:W-:-:S03]  /*bb60*/  IADD3 R189, P2, R23, R189, RZ ;  /* 0x000000bd17bd7210 */ /* 0x000fc60007f5e0ff */
[----:B------:R-:W-:Y:S01]  /*bb70*/  STL [R1+0x2a8], R194 ;  /* 0x0002a8c201007387 */ /* 0x000fe20000100800 */
[----:B------:R-:W-:-:S03]  /*bb80*/  IMAD.X R190, R2, 0x1, R190, P3 ;  /* 0x0000000102be7824 */ /* 0x000fc600018e06be */
[----:B------:R-:W-:Y:S04]  /*bb90*/  STL [R1+0x2cc], R192 ;  /* 0x0002ccc001007387 */ /* 0x000fe80000100800 */
        /* <DEDUP_REMOVED lines=16> */
[----:B------:R-:W-:-:S05]  /*bca0*/  IADD3 R91, P1, R23, R91, RZ ;  /* 0x0000005b175b7210 */ /* 0x000fca0007f3e0ff */
[----:B------:R0:W-:Y:S04]  /*bcb0*/  STL [R1+0x278], R91 ;  /* 0x0002785b01007387 */ /* 0x0001e80000100800 */
[----:B------:R-:W-:Y:S01]  /*bcc0*/  STL [R1+0x280], R180 ;  /* 0x000280b401007387 */ /* 0x000fe20000100800 */
[----:B------:R-:W-:-:S03]  /*bcd0*/  IMAD.X R176, R2, 0x1, R176, P2 ;  /* 0x0000000102b07824 */ /* 0x000fc600010e06b0 */
[----:B0-----:R-:W4:Y:S01]  /*bce0*/  LDL.LU R91, [R1+0x27c] ;  /* 0x00027c00015b7983 */ /* 0x001f220000300800 */
[----:B------:R-:W-:-:S03]  /*bcf0*/  IMAD.X R166, R2, 0x1, R166, P3 ;  /* 0x0000000102a67824 */ /* 0x000fc600018e06a6 */
[----:B------:R-:W-:Y:S04]  /*bd00*/  STL [R1+0x2a4], R178 ;  /* 0x0002a4b201007387 */ /* 0x000fe80000100800 */
[----:B------:R0:W-:Y:S04]  /*bd10*/  STL [R1+0x294], R166 ;  /* 0x000294a601007387 */ /* 0x0001e80000100800 */
[----:B------:R-:W-:Y:S04]  /*bd20*/  STL [R1+0x29c], R176 ;  /* 0x00029cb001007387 */ /* 0x000fe80000100800 */
[----:B0-----:R-:W4:Y:S01]  /*bd30*/  LDL.LU R166, [R1+0x250] ;  /* 0x0002500001a67983 */ /* 0x001f220000300800 */
[----:B------:R-:W-:-:S05]  /*bd40*/  IADD3 R174, P2, R23, R174, RZ ;  /* 0x000000ae17ae7210 */ /* 0x000fca0007f5e0ff */
[----:B------:R-:W-:Y:S01]  /*bd50*/  STL [R1+0x270], R174 ;  /* 0x000270ae01007387 */ /* 0x000fe20000100800 */
[----:B--2---:R-:W-:-:S05]  /*bd60*/  IADD3 R164, P3, R23, R164, RZ ;  /* 0x000000a417a47210 */ /* 0x004fca0007f7e0ff */
[----:B------:R0:W-:Y:S04]  /*bd70*/  STL [R1+0x268], R164 ;  /* 0x000268a401007387 */ /* 0x0001e80000100800 */
[----:B0-----:R-:W2:Y:S01]  /*bd80*/  LDL.LU R164, [R1+0x274] ;  /* 0x0002740001a47983 */ /* 0x001ea20000300800 */
[----:B------:R-:W-:-:S05]  /*bd90*/  IMAD.X R162, R2, 0x1, R162, P4 ;  /* 0x0000000102a27824 */ /* 0x000fca00020e06a2 */
[----:B------:R0:W-:Y:S04]  /*bda0*/  STL [R1+0x28c], R162 ;  /* 0x00028ca201007387 */ /* 0x0001e80000100800 */
[----:B0-----:R-:W2:Y:S01]  /*bdb0*/  LDL.LU R162, [R1+0x248] ;  /* 0x0002480001a27983 */ /* 0x001ea20000300800 */
[----:B---3--:R-:W-:Y:S01]  /*bdc0*/  IADD3 R169, P4, R23, R169, RZ ;  /* 0x000000a917a97210 */ /* 0x008fe20007f9e0ff */
[----:B----4-:R-:W-:-:S04]  /*bdd0*/  IMAD.X R171, R2, 0x1, R171, P5 ;  /* 0x0000000102ab7824 */ /* 0x010fc800028e06ab */
[----:B------:R0:W-:Y:S04]  /*bde0*/  STL [R1+0x260], R169 ;  /* 0x000260a901007387 */ /* 0x0001e80000100800 */
[----:B0-----:R-:W3:Y:S01]  /*bdf0*/  LDL.LU R169, [R1+0x26c] ;  /* 0x00026c0001a97983 */ /* 0x001ee20000300800 */
[----:B------:R-:W-:-:S03]  /*be00*/  IADD3 R90, P5, R23, R90, RZ ;  /* 0x0000005a175a7210 */ /* 0x000fc60007fbe0ff */
[----:B------:R-:W4:Y:S04]  /*be10*/  LDL.LU R200, [R1+0x240] ;  /* 0x0002400001c87983 */ /* 0x000f280000300800 */
[----:B------:R-:W4:Y:S04]  /*be20*/  LDL.LU R197, [R1+0x264] ;  /* 0x0002640001c57983 */ /* 0x000f280000300800 */
[----:B------:R-:W-:Y:S04]  /*be30*/  STL [R1+0x284], R171 ;  /* 0x000284ab01007387 */ /* 0x000fe80000100800 */
        /* <DEDUP_REMOVED lines=16> */
[----:B0-----:R-:W4:Y:S04]  /*bf40*/  LDL.LU R90, [R1+0x224] ;  /* 0x00022400015a7983 */ /* 0x001f280000300800 */
[----:B------:R-:W4:Y:S04]  /*bf50*/  LDL.LU R176, [R1+0x1f8] ;  /* 0x0001f80001b07983 */ /* 0x000f280000300800 */
[----:B------:R-:W4:Y:S01]  /*bf60*/  LDL.LU R174, [R1+0x21c] ;  /* 0x00021c0001ae7983 */ /* 0x000f220000300800 */
[----:B------:R-:W-:-:S05]  /*bf70*/  IMAD.X R91, R2, 0x1, R91, P6 ;  /* 0x00000001025b7824 */ /* 0x000fca00030e065b */
[----:B------:R0:W-:Y:S04]  /*bf80*/  STL [R1+0x27c], R91 ;  /* 0x00027c5b01007387 */ /* 0x0001e80000100800 */
[----:B0-----:R-:W4:Y:S01]  /*bf90*/  LDL.LU R91, [R1+0x1f0] ;  /* 0x0001f000015b7983 */ /* 0x001f220000300800 */
[----:B------:R-:W-:-:S05]  /*bfa0*/  IADD3 R166, P6, R23, R166, RZ ;  /* 0x000000a617a67210 */ /* 0x000fca0007fde0ff */
        /* <DEDUP_REMOVED lines=8> */
[----:B---3--:R-:W-:-:S03]  /*c030*/  IMAD.X R169, R2, 0x1, R169, P2 ;  /* 0x0000000102a97824 */ /* 0x008fc600010e06a9 */
[----:B------:R-:W3:Y:S01]  /*c040*/  LDL.LU R171, [R1+0x1e0] ;  /* 0x0001e00001ab7983 */ /* 0x000ee20000300800 */
[----:B----4-:R-:W-:-:S03]  /*c050*/  IADD3 R200, P2, R23, R200, RZ ;  /* 0x000000c817c87210 */ /* 0x010fc60007f5e0ff */
[----:B------:R0:W-:Y:S01]  /*c060*/  STL [R1+0x26c], R169 ;  /* 0x00026ca901007387 */ /* 0x0001e20000100800 */
[----:B------:R-:W-:-:S03]  /*c070*/  IMAD.X R197, R2, 0x1, R197, P3 ;  /* 0x0000000102c57824 */ /* 0x000fc600018e06c5 */
[----:B0-----:R-:W4:Y:S01]  /*c080*/  LDL.LU R169, [R1+0x204] ;  /* 0x0002040001a97983 */ /* 0x001f220000300800 */
        /* <DEDUP_REMOVED lines=32> */
[----:B------:R0:W-:Y:S01]  /*c290*/  STL [R1+0x224], R90 ;  /* 0x0002245a01007387 */ /* 0x0001e20000100800 */
[----:B------:R-:W-:-:S03]  /*c2a0*/  IMAD.X R174, R2, 0x1, R174, P6 ;  /* 0x0000000102ae7824 */ /* 0x000fc600030e06ae */
[----:B------:R-:W-:Y:S04]  /*c2b0*/  STL [R1+0x22c], R180 ;  /* 0x00022cb401007387 */ /* 0x000fe80000100800 */
[----:B0-----:R-:W4:Y:S04]  /*c2c0*/  LDL.LU R90, [R1+0x1d8] ;  /* 0x0001d800015a7983 */ /* 0x001f280000300800 */
[----:B------:R-:W-:Y:S01]  /*c2d0*/  STL [R1+0x200], R178 ;  /* 0x000200b201007387 */ /* 0x000fe20000100800 */
[----:B------:R-:W-:-:S05]  /*c2e0*/  IADD3 R91, P6, R23, R91, RZ ;  /* 0x0000005b175b7210 */ /* 0x000fca0007fde0ff */
[----:B------:R0:W-:Y:S04]  /*c2f0*/  STL [R1+0x1f0], R91 ;  /* 0x0001f05b01007387 */ /* 0x0001e80000100800 */
[----:B------:R-:W-:Y:S04]  /*c300*/  STL [R1+0x1f8], R176 ;  /* 0x0001f8b001007387 */ /* 0x000fe80000100800 */
[----:B0-----:R-:W4:Y:S01]  /*c310*/  LDL.LU R91, [R1+0x1fc] ;  /* 0x0001fc00015b7983 */ /* 0x001f220000300800 */
[----:B------:R-:W-:-:S03]  /*c320*/  IMAD.X R166, R2, 0x1, R166, P1 ;  /* 0x0000000102a67824 */ /* 0x000fc600008e06a6 */
[----:B------:R-:W-:Y:S04]  /*c330*/  STL [R1+0x21c], R174 ;  /* 0x00021cae01007387 */ /* 0x000fe80000100800 */
[----:B------:R0:W-:Y:S04]  /*c340*/  STL [R1+0x214], R166 ;  /* 0x000214a601007387 */ /* 0x0001e80000100800 */
[----:B0-----:R-:W4:Y:S01]  /*c350*/  LDL.LU R166, [R1+0x1d0] ;  /* 0x0001d00001a67983 */ /* 0x001f220000300800 */
[----:B--2---:R-:W-:-:S05]  /*c360*/  IADD3 R164, P1, R23, R164, RZ ;  /* 0x000000a417a47210 */ /* 0x004fca0007f3e0ff */
[----:B------:R0:W-:Y:S04]  /*c370*/  STL [R1+0x1e8], R164 ;  /* 0x0001e8a401007387 */ /* 0x0001e80000100800 */
[----:B0-----:R-:W2:Y:S01]  /*c380*/  LDL.LU R164, [R1+0x1f4] ;  /* 0x0001f40001a47983 */ /* 0x001ea20000300800 */
[----:B------:R-:W-:Y:S01]  /*c390*/  IMAD.X R162, R2, 0x1, R162, P2 ;  /* 0x0000000102a27824 */ /* 0x000fe200010e06a2 */
[----:B---3--:R-:W-:-:S04]  /*c3a0*/  IADD3 R171, P2, R23, R171, RZ ;  /* 0x000000ab17ab7210 */ /* 0x008fc80007f5e0ff */
[----:B------:R0:W-:Y:S04]  /*c3b0*/  STL [R1+0x20c], R162 ;  /* 0x00020ca201007387 */ /* 0x0001e80000100800 */
[----:B0-----:R-:W3:Y:S01]  /*c3c0*/  LDL.LU R162, [R1+0x1c8] ;  /* 0x0001c80001a27983 */ /* 0x001ee20000300800 */
[----:B----4-:R-:W-:-:S03]  /*c3d0*/  IMAD.X R169, R2, 0x1, R169, P3 ;  /* 0x0000000102a97824 */ /* 0x010fc600018e06a9 */
[----:B------:R-:W4:Y:S04]  /*c3e0*/  LDL.LU R200, [R1+0x1ec] ;  /* 0x0001ec0001c87983 */ /* 0x000f280000300800 */
[----:B------:R-:W4:Y:S04]  /*c3f0*/  LDL.LU R197, [R1+0x1c0] ;  /* 0x0001c00001c57983 */ /* 0x000f280000300800 */
[----:B------:R0:W-:Y:S04]  /*c400*/  STL [R1+0x1e0], R171 ;  /* 0x0001e0ab01007387 */ /* 0x0001e80000100800 */
        /* <DEDUP_REMOVED lines=17> */
[----:B------:R-:W-:-:S03]  /*c520*/  IADD3 R90, P3, R23, R90, RZ ;  /* 0x0000005a175a7210 */ /* 0x000fc60007f7e0ff */
[----:B------:R-:W4:Y:S04]  /*c530*/  LDL.LU R174, [R1+0x1a4] ;  /* 0x0001a40001ae7983 */ /* 0x000f280000300800 */
[----:B0-----:R-:W4:Y:S04]  /*c540*/  LDL.LU R171, [R1+0x178] ;  /* 0x0001780001ab7983 */ /* 0x001f280000300800 */
[----:B------:R0:W-:Y:S04]  /*c550*/  STL [R1+0x1d8], R90 ;  /* 0x0001d85a01007387 */ /* 0x0001e80000100800 */
[----:B0-----:R-:W4:Y:S01]  /*c560*/  LDL.LU R90, [R1+0x19c] ;  /* 0x00019c00015a7983 */ /* 0x001f220000300800 */
[----:B------:R-:W-:-:S05]  /*c570*/  IMAD.X R91, R2, 0x1, R91, P4 ;  /* 0x00000001025b7824 */ /* 0x000fca00020e065b */
[----:B------:R0:W-:Y:S04]  /*c580*/  STL [R1+0x1fc], R91 ;  /* 0x0001fc5b01007387 */ /* 0x0001e80000100800 */
[----:B0-----:R-:W4:Y:S04]  /*c590*/  LDL.LU R91, [R1+0x170] ;  /* 0x00017000015b7983 */ /* 0x001f280000300800 */
[----:B------:R-:W4:Y:S01]  /*c5a0*/  LDL.LU R169, [R1+0x194] ;  /* 0x0001940001a97983 */ /* 0x000f220000300800 */
[----:B------:R-:W-:-:S05]  /*c5b0*/  IADD3 R166, P4, R23, R166, RZ ;  /* 0x000000a617a67210 */ /* 0x000fca0007f9e0ff */
[----:B------:R0:W-:Y:S04]  /*c5c0*/  STL [R1+0x1d0], R166 ;  /* 0x0001d0a601007387 */ /* 0x0001e80000100800 */
[----:B0-----:R-:W4:Y:S01]  /*c5d0*/  LDL.LU R166, [R1+0x168] ;  /* 0x0001680001a67983 */ /* 0x001f220000300800 */
[----:B--2---:R-:W-:-:S05]  /*c5e0*/  IMAD.X R164, R2, 0x1, R164, P5 ;  /* 0x0000000102a47824 */ /* 0x004fca00028e06a4 */
[----:B------:R0:W-:Y:S04]  /*c5f0*/  STL [R1+0x1f4], R164 ;  /* 0x0001f4a401007387 */ /* 0x0001e80000100800 */
[----:B0-----:R-:W2:Y:S01]  /*c600*/  LDL.LU R164, [R1+0x18c] ;  /* 0x00018c0001a47983 */ /* 0x001ea20000300800 */
[----:B---3--:R-:W-:Y:S01]  /*c610*/  IADD3 R162, P5, R23, R162, RZ ;  /* 0x000000a217a27210 */ /* 0x008fe20007fbe0ff */
[----:B----4-:R-:W-:-:S04]  /*c620*/  IMAD.X R200, R2, 0x1, R200, P6 ;  /* 0x0000000102c87824 */ /* 0x010fc800030e06c8 */
[----:B------:R0:W-:Y:S01]  /*c630*/  STL [R1+0x1c8], R162 ;  /* 0x0001c8a201007387 */ /* 0x0001e20000100800 */
[----:B------:R-:W-:-:S03]  /*c640*/  IADD3 R197, P6, R23, R197, RZ ;  /* 0x000000c517c57210 */ /* 0x000fc60007fde0ff */
[----:B0-----:R-:W3:Y:S01]  /*c650*/  LDL.LU R162, [R1+0x160] ;  /* 0x0001600001a27983 */ /* 0x001ee20000300800 */
        /* <DEDUP_REMOVED lines=36> */
[----:B------:R-:W-:-:S05]  /*c8a0*/  IMAD.X R90, R2, 0x1, R90, P4 ;  /* 0x00000001025a7824 */ /* 0x000fca00020e065a */
[----:B------:R0:W-:Y:S04]  /*c8b0*/  STL [R1+0x19c], R90 ;  /* 0x00019c5a01007387 */ /* 0x0001e80000100800 */
[----:B------:R-:W-:Y:S04]  /*c8c0*/  STL [R1+0x1a4], R174 ;  /* 0x0001a4ae01007387 */ /* 0x000fe80000100800 */
[----:B0-----:R-:W4:Y:S01]  /*c8d0*/  LDL.LU R90, [R1+0x184] ;  /* 0x00018400015a7983 */ /* 0x001f220000300800 */
[----:B------:R-:W-:-:S03]  /*c8e0*/  IADD3 R91, P4, R23, R91, RZ ;  /* 0x0000005b175b7210 */ /* 0x000fc60007f9e0ff */
[----:B------:R-:W-:Y:S01]  /*c8f0*/  STL [R1+0x178], R171 ;  /* 0x000178ab01007387 */ /* 0x000fe20000100800 */
[----:B------:R-:W-:-:S03]  /*c900*/  IMAD.X R169, R2, 0x1, R169, P5 ;  /* 0x0000000102a97824 */ /* 0x000fc600028e06a9 */
[----:B------:R0:W-:Y:S04]  /*c910*/  STL [R1+0x170], R91 ;  /* 0x0001705b01007387 */ /* 0x0001e80000100800 */
[----:B0-----:R-:W4:Y:S04]  /*c920*/  LDL.LU R91, [R1+0x158] ;  /* 0x00015800015b7983 */ /* 0x001f280000300800 */
[----:B------:R0:W-:Y:S01]  /*c930*/  STL [R1+0x194], R169 ;  /* 0x000194a901007387 */ /* 0x0001e20000100800 */
[----:B------:R-:W-:-:S03]  /*c940*/  IADD3 R166, P5, R23, R166, RZ ;  /* 0x000000a617a67210 */ /* 0x000fc60007fbe0ff */
[----:B0-----:R-:W4:Y:S04]  /*c950*/  LDL.LU R169, [R1+0x17c] ;  /* 0x00017c0001a97983 */ /* 0x001f280000300800 */
[----:B------:R0:W-:Y:S04]  /*c960*/  STL [R1+0x168], R166 ;  /* 0x000168a601007387 */ /* 0x0001e80000100800 */
[----:B0-----:R-:W4:Y:S04]  /*c970*/  LDL.LU R166, [R1+0x150] ;  /* 0x0001500001a67983 */ /* 0x001f280000300800 */
[----:B------:R-:W4:Y:S04]  /*c980*/  LDL.LU R200, [R1+0x174] ;  /* 0x0001740001c87983 */ /* 0x000f280000300800 */
[----:B------:R-:W4:Y:S01]  /*c990*/  LDL.LU R197, [R1+0x148] ;  /* 0x0001480001c57983 */ /* 0x000f220000300800 */
[----:B--2---:R-:W-:-:S05]  /*c9a0*/  IMAD.X R164, R2, 0x1, R164, P6 ;  /* 0x0000000102a47824 */ /* 0x004fca00030e06a4 */
[----:B------:R0:W-:Y:S04]  /*c9b0*/  STL [R1+0x18c], R164 ;  /* 0x00018ca401007387 */ /* 0x0001e80000100800 */
[----:B------:R-:W2:Y:S01]  /*c9c0*/  LDL.LU R198, [R1+0x16c] ;  /* 0x00016c0001c67983 */ /* 0x000ea20000300800 */
[----:B---3--:R-:W-:-:S05]  /*c9d0*/  IADD3 R162, P6, R23, R162, RZ ;  /* 0x000000a217a27210 */ /* 0x008fca0007fde0ff */
[----:B------:R1:W-:Y:S04]  /*c9e0*/  STL [R1+0x160], R162 ;  /* 0x000160a201007387 */ /* 0x0003e80000100800 */
[----:B------:R-:W3:Y:S04]  /*c9f0*/  LDL.LU R196, [R1+0x140] ;  /* 0x0001400001c47983 */ /* 0x000ee80000300800 */
[----:B------:R-:W3:Y:S04]  /*ca00*/  LDL.LU R193, [R1+0x164] ;  /* 0x0001640001c17983 */ /* 0x000ee80000300800 */
[----:B------:R-:W3:Y:S04]  /*ca10*/  LDL.LU R194, [R1+0x138] ;  /* 0x0001380001c27983 */ /* 0x000ee80000300800 */
[----:B------:R-:W3:Y:S04]  /*ca20*/  LDL.LU R192, [R1+0x15c] ;  /* 0x00015c0001c07983 */ /* 0x000ee80000300800 */
[----:B0-----:R-:W3:Y:S04]  /*ca30*/  LDL.LU R164, [R1+0x130] ;  /* 0x0001300001a47983 */ /* 0x001ee80000300800 */
[----:B------:R-:W3:Y:S04]  /*ca40*/  LDL.LU R189, [R1+0x154] ;  /* 0x0001540001bd7983 */ /* 0x000ee80000300800 */
        /* <DEDUP_REMOVED lines=11> */
[----:B-1----:R-:W3:Y:S01]  /*cb00*/  LDL.LU R162, [R1+0x124] ;  /* 0x0001240001a27983 */ /* 0x002ee20000300800 */
[----:B----4-:R-:W-:-:S05]  /*cb10*/  IMAD.X R90, R2, 0x1, R90, P1 ;  /* 0x00000001025a7824 */ /* 0x010fca00008e065a */
[----:B------:R0:W-:Y:S04]  /*cb20*/  STL [R1+0x184], R90 ;  /* 0x0001845a01007387 */ /* 0x0001e80000100800 */
[----:B0-----:R-:W4:Y:S01]  /*cb30*/  LDL.LU R90, [R1+0xf8] ;  /* 0x0000f800015a7983 */ /* 0x001f220000300800 */
[----:B------:R-:W-:-:S05]  /*cb40*/  IADD3 R91, P1, R23, R91, RZ ;  /* 0x0000005b175b7210 */ /* 0x000fca0007f3e0ff */
[----:B------:R0:W-:Y:S01]  /*cb50*/  STL [R1+0x158], R91 ;  /* 0x0001585b01007387 */ /* 0x0001e20000100800 */
[----:B------:R-:W-:-:S03]  /*cb60*/  IMAD.X R169, R2, 0x1, R169, P2 ;  /* 0x0000000102a97824 */ /* 0x000fc600010e06a9 */
[----:B0-----:R-:W4:Y:S04]  /*cb70*/  LDL.LU R91, [R1+0x11c] ;  /* 0x00011c00015b7983 */ /* 0x001f280000300800 */
[----:B------:R0:W-:Y:S01]  /*cb80*/  STL [R1+0x17c], R169 ;  /* 0x00017ca901007387 */ /* 0x0001e20000100800 */
[----:B------:R-:W-:-:S03]  /*cb90*/  IADD3 R166, P2, R23, R166, RZ ;  /* 0x000000a617a67210 */ /* 0x000fc60007f5e0ff */
[----:B0-----:R-:W4:Y:S04]  /*cba0*/  LDL.LU R169, [R1+0xf0] ;  /* 0x0000f00001a97983 */ /* 0x001f280000300800 */
[----:B------:R-:W4:Y:S04]  /*cbb0*/  LDL.LU R171, [R1+0x114] ;  /* 0x0001140001ab7983 */ /* 0x000f280000300800 */
[----:B------:R0:W-:Y:S04]  /*cbc0*/  STL [R1+0x150], R166 ;  /* 0x000150a601007387 */ /* 0x0001e80000100800 */
[----:B0-----:R-:W4:Y:S01]  /*cbd0*/  LDL.LU R166, [R1+0xe8] ;  /* 0x0000e80001a67983 */ /* 0x001f220000300800 */
[----:B------:R-:W-:Y:S01]  /*cbe0*/  IMAD.X R200, R2, 0x1, R200, P3 ;  /* 0x0000000102c87824 */ /* 0x000fe200018e06c8 */
[----:B------:R-:W-:-:S04]  /*cbf0*/  IADD3 R197, P3, R23, R197, RZ ;  /* 0x000000c517c57210 */ /* 0x000fc80007f7e0ff */
[----:B------:R-:W-:Y:S04]  /*cc00*/  STL [R1+0x174], R200 ;  /* 0x000174c801007387 */ /* 0x000fe80000100800 */
[----:B------:R-:W-:Y:S01]  /*cc10*/  STL [R1+0x148], R197 ;  /* 0x000148c501007387 */ /* 0x000fe20000100800 */
[----:B--2---:R-:W-:-:S05]  /*cc20*/  IMAD.X R198, R2, 0x1, R198, P4 ;  /* 0x0000000102c67824 */ /* 0x004fca00020e06c6 */
[----:B------:R-:W-:Y:S01]  /*cc30*/  STL [R1+0x16c], R198 ;  /* 0x00016cc601007387 */ /* 0x000fe20000100800 */
[----:B---3--:R-:W-:Y:S01]  /*cc40*/  IADD3 R196, P4, R23, R196, RZ ;  /* 0x000000c417c47210 */ /* 0x008fe20007f9e0ff */
[----:B------:R-:W-:-:S04]  /*cc50*/  IMAD.X R193, R2, 0x1, R193, P5 ;  /* 0x0000000102c17824 */ /* 0x000fc800028e06c1 */
[----:B------:R-:W-:Y:S01]  /*cc60*/  STL [R1+0x140], R196 ;  /* 0x000140c401007387 */ /* 0x000fe20000100800 */
[C---:B------:R-:W-:Y:S01]  /*cc70*/  IADD3 R194, P5, R23.reuse, R194, RZ ;  /* 0x000000c217c27210 */ /* 0x040fe20007fbe0ff */
[C---:B------:R-:W-:Y:S01]  /*cc80*/  IMAD.X R192, R2.reuse, 0x1, R192, P6 ;  /* 0x0000000102c07824 */ /* 0x040fe200030e06c0 */
[----:B------:R-:W-:Y:S01]  /*cc90*/  IADD3 R164, P6, R23, R164, RZ ;  /* 0x000000a417a47210 */ /* 0x000fe20007fde0ff */
[----:B------:R-:W-:Y:S01]  /*cca0*/  STL [R1+0x164], R193 ;  /* 0x000164c101007387 */ /* 0x000fe20000100800 */
[----:B------:R-:W-:-:S03]  /*ccb0*/  IMAD.X R189, R2, 0x1, R189, P1 ;  /* 0x0000000102bd7824 */ /* 0x000fc600008e06bd */
[----:B------:R0:W-:Y:S01]  /*ccc0*/  STL [R1+0x130], R164 ;  /* 0x000130a401007387 */ /* 0x0001e20000100800 */
[----:B------:R-:W-:-:S03]  /*ccd0*/  IADD3 R190, P1, R23, R190, RZ ;  /* 0x000000be17be7210 */ /* 0x000fc60007f3e0ff */
[----:B------:R-:W-:Y:S01]  /*cce0*/  STL [R1+0x138], R194 ;  /* 0x000138c201007387 */ /* 0x000fe20000100800 */
[----:B------:R-:W-:-:S03]  /*ccf0*/  IMAD.X R188, R2, 0x1, R188, P2 ;  /* 0x0000000102bc7824 */ /* 0x000fc600010e06bc */
[----:B0-----:R-:W2:Y:S01]  /*cd00*/  LDL.LU R164, [R1+0x10c] ;  /* 0x00010c0001a47983 */ /* 0x001ea20000300800 */
        /* <DEDUP_REMOVED lines=18> */
[----:B------:R-:W-:Y:S04]  /*ce30*/  STL [R1+0x110], R182 ;  /* 0x000110b601007387 */ /* 0x000fe80000100800 */
[----:B------:R-:W-:Y:S04]  /*ce40*/  STL [R1+0x134], R180 ;  /* 0x000134b401007387 */ /* 0x000fe80000100800 */
[----:B------:R-:W-:Y:S04]  /*ce50*/  STL [R1+0x108], R178 ;  /* 0x000108b201007387 */ /* 0x000fe80000100800 */
[----:B------:R0:W-:Y:S04]  /*ce60*/  STL [R1+0x124], R162 ;  /* 0x000124a201007387 */ /* 0x0001e80000100800 */
[----:B------:R-:W-:Y:S04]  /*ce70*/  STL [R1+0x12c], R176 ;  /* 0x00012cb001007387 */ /* 0x000fe80000100800 */
[----:B0-----:R-:W3:Y:S04]  /*ce80*/  LDL.LU R162, [R1+0xe0] ;  /* 0x0000e00001a27983 */ /* 0x001ee80000300800 */
[----:B------:R-:W-:Y:S01]  /*ce90*/  STL [R1+0x100], R174 ;  /* 0x000100ae01007387 */ /* 0x000fe20000100800 */
[----:B----4-:R-:W-:-:S05]  /*cea0*/  IADD3 R90, P1, R23, R90, RZ ;  /* 0x0000005a175a7210 */ /* 0x010fca0007f3e0ff */
[----:B------:R0:W-:Y:S04]  /*ceb0*/  STL [R1+0xf8], R90 ;  /* 0x0000f85a01007387 */ /* 0x0001e80000100800 */
[----:B0-----:R-:W4:Y:S01]  /*cec0*/  LDL.LU R90, [R1+0x104] ;  /* 0x00010400015a7983 */ /* 0x001f220000300800 */
[----:B------:R-:W-:-:S05]  /*ced0*/  IMAD.X R91, R2, 0x1, R91, P2 ;  /* 0x00000001025b7824 */ /* 0x000fca00010e065b */
[----:B------:R0:W-:Y:S01]  /*cee0*/  STL [R1+0x11c], R91 ;  /* 0x00011c5b01007387 */ /* 0x0001e20000100800 */
[----:B------:R-:W-:-:S03]  /*cef0*/  IADD3 R169, P2, R23, R169, RZ ;  /* 0x000000a917a97210 */ /* 0x000fc60007f5e0ff */
[----:B0-----:R-:W4:Y:S01]  /*cf00*/  LDL.LU R91, [R1+0xd8] ;  /* 0x0000d800015b7983 */ /* 0x001f220000300800 */
[----:B------:R-:W-:-:S03]  /*cf10*/  IMAD.X R171, R2, 0x1, R171, P3 ;  /* 0x0000000102ab7824 */ /* 0x000fc600018e06ab */
[----:B------:R0:W-:Y:S04]  /*cf20*/  STL [R1+0xf0], R169 ;  /* 0x0000f0a901007387 */ /* 0x0001e80000100800 */
[----:B0-----:R-:W4:Y:S01]  /*cf30*/  LDL.LU R169, [R1+0xfc] ;  /* 0x0000fc0001a97983 */ /* 0x001f220000300800 */
        /* <DEDUP_REMOVED lines=10> */
[----:B0-----:R-:W4:Y:S04]  /*cfe0*/  LDL.LU R166, [R1+0xdc] ;  /* 0x0000dc0001a67983 */ /* 0x001f280000300800 */
[----:B------:R-:W4:Y:S04]  /*cff0*/  LDL.LU R189, [R1+0xb0] ;  /* 0x0000b00001bd7983 */ /* 0x000f280000300800 */
[----:B------:R-:W4:Y:S04]  /*d000*/  LDL.LU R190, [R1+0xd4] ;  /* 0x0000d40001be7983 */ /* 0x000f280000300800 */
[----:B------:R-:W4:Y:S01]  /*d010*/  LDL.LU R188, [R1+0xa8] ;  /* 0x0000a80001bc7983 */ /* 0x000f220000300800 */
[----:B--2---:R-:W-:-:S05]  /*d020*/  IMAD.X R164, R2, 0x1, R164, P4 ;  /* 0x0000000102a47824 */ /* 0x004fca00020e06a4 */
[----:B------:R0:W-:Y:S04]  /*d030*/  STL [R1+0x10c], R164 ;  /* 0x00010ca401007387 */ /* 0x0001e80000100800 */
        /* <DEDUP_REMOVED lines=9> */
[----:B0-----:R-:W2:Y:S01]  /*d0d0*/  LDL.LU R164, [R1+0x80] ;  /* 0x0000800001a47983 */ /* 0x001ea20000300800 */
[----:B---3--:R-:W-:-:S05]  /*d0e0*/  IADD3 R162, P4, R23, R162, RZ ;  /* 0x000000a217a27210 */ /* 0x008fca0007f9e0ff */
[----:B------:R0:W-:Y:S04]  /*d0f0*/  STL [R1+0xe0], R162 ;  /* 0x0000e0a201007387 */ /* 0x0001e80000100800 */
[----:B0-----:R-:W3:Y:S01]  /*d100*/  LDL.LU R162, [R1+0xa4] ;  /* 0x0000a40001a27983 */ /* 0x001ee20000300800 */
[----:B----4-:R-:W-:-:S05]  /*d110*/  IMAD.X R90, R2, 0x1, R90, P5 ;  /* 0x00000001025a7824 */ /* 0x010fca00028e065a */
[----:B------:R0:W-:Y:S04]  /*d120*/  STL [R1+0x104], R90 ;  /* 0x0001045a01007387 */ /* 0x0001e80000100800 */
[----:B0-----:R-:W4:Y:S01]  /*d130*/  LDL.LU R90, [R1+0x78] ;  /* 0x00007800015a7983 */ /* 0x001f220000300800 */
[----:B------:R-:W-:-:S05]  /*d140*/  IADD3 R91, P5, R23, R91, RZ ;  /* 0x0000005b175b7210 */ /* 0x000fca0007fbe0ff */
        /* <DEDUP_REMOVED lines=14> */
[----:B------:R-:W-:Y:S04]  /*d230*/  STL [R1+0xc8], R198 ;  /* 0x0000c8c601007387 */ /* 0x000fe80000100800 */
        /* <DEDUP_REMOVED lines=8> */
[----:B------:R-:W-:-:S02]  /*d2c0*/  IADD3 R189, P4, R23, R189, RZ ;  /* 0x000000bd17bd7210 */ /* 0x000fc40007f9e0ff */
[C---:B------:R-:W-:Y:S01]  /*d2d0*/  IADD3 R188, P5, R23.reuse, R188, RZ ;  /* 0x000000bc17bc7210 */ /* 0x040fe20007fbe0ff */
[----:B------:R-:W-:Y:S04]  /*d2e0*/  STL [R1+0xb8], R192 ;  /* 0x0000b8c001007387 */ /* 0x000fe80000100800 */
[----:B------:R-:W-:Y:S04]  /*d2f0*/  STL [R1+0xb0], R189 ;  /* 0x0000b0bd01007387 */ /* 0x000fe80000100800 */
[----:B------:R-:W-:Y:S04]  /*d300*/  STL [R1+0xd4], R190 ;  /* 0x0000d4be01007387 */ /* 0x000fe80000100800 */
[----:B------:R-:W-:Y:S01]  /*d310*/  STL [R1+0xa8], R188 ;  /* 0x0000a8bc01007387 */ /* 0x000fe20000100800 */
[----:B--2---:R-:W-:Y:S01]  /*d320*/  IMAD.X R185, R2, 0x1, R185, P6 ;  /* 0x0000000102b97824 */ /* 0x004fe200030e06b9 */
[----:B------:R-:W-:-:S04]  /*d330*/  IADD3 R186, P6, R23, R186, RZ ;  /* 0x000000ba17ba7210 */ /* 0x000fc80007fde0ff */
        /* <DEDUP_REMOVED lines=12> */
[C---:B------:R-:W-:Y:S01]  /*d400*/  IMAD.X R174, R2.reuse, 0x1, R174, P4 ;  /* 0x0000000102ae7824 */ /* 0x040fe200020e06ae */
[----:B------:R-:W-:Y:S01]  /*d410*/  IADD3 R164, P4, R23, R164, RZ ;  /* 0x000000a417a47210 */ /* 0x000fe20007f9e0ff */
[----:B------:R-:W-:Y:S04]  /*d420*/  STL [R1+0xb4], R178 ;  /* 0x0000b4b201007387 */ /* 0x000fe80000100800 */
[----:B------:R0:W-:Y:S04]  /*d430*/  STL [R1+0x80], R164 ;  /* 0x000080a401007387 */ /* 0x0001e80000100800 */
[----:B------:R-:W-:Y:S04]  /*d440*/  STL [R1+0x88], R176 ;  /* 0x000088b001007387 */ /* 0x000fe80000100800 */
[----:B0-----:R-:W2:Y:S04]  /*d450*/  LDL.LU R164, [R1+0x8c] ;  /* 0x00008c0001a47983 */ /* 0x001ea80000300800 */
[----:B------:R-:W-:Y:S01]  /*d460*/  STL [R1+0xac], R174 ;  /* 0x0000acae01007387 */ /* 0x000fe20000100800 */
[----:B---3--:R-:W-:-:S05]  /*d470*/  IMAD.X R162, R2, 0x1, R162, P5 ;  /* 0x0000000102a27824 */ /* 0x008fca00028e06a2 */
[----:B------:R0:W-:Y:S04]  /*d480*/  STL [R1+0xa4], R162 ;  /* 0x0000a4a201007387 */ /* 0x0001e80000100800 */
[----:B0-----:R-:W3:Y:S01]  /*d490*/  LDL.LU R162, [R1+0x60] ;  /* 0x0000600001a27983 */ /* 0x001ee20000300800 */
[----:B----4-:R-:W-:-:S05]  /*d4a0*/  IADD3 R90, P5, R23, R90, RZ ;  /* 0x0000005a175a7210 */ /* 0x010fca0007fbe0ff */
[----:B------:R0:W-:Y:S04]  /*d4b0*/  STL [R1+0x78], R90 ;  /* 0x0000785a01007387 */ /* 0x0001e80000100800 */
[----:B0-----:R-:W4:Y:S01]  /*d4c0*/  LDL.LU R90, [R1+0x84] ;  /* 0x00008400015a7983 */ /* 0x001f220000300800 */
[----:B------:R-:W-:Y:S01]  /*d4d0*/  IMAD.X R91, R2, 0x1, R91, P6 ;  /* 0x00000001025b7824 */ /* 0x000fe200030e065b */
[----:B------:R-:W-:-:S04]  /*d4e0*/  IADD3 R171, P6, R23, R171, RZ ;  /* 0x000000ab17ab7210 */ /* 0x000fc80007fde0ff */
[----:B------:R0:W-:Y:S04]  /*d4f0*/  STL [R1+0x9c], R91 ;  /* 0x00009c5b01007387 */ /* 0x0001e80000100800 */
[----:B0-----:R-:W4:Y:S01]  /*d500*/  LDL.LU R91, [R1+0x58] ;  /* 0x00005800015b7983 */ /* 0x001f220000300800 */
[----:B------:R-:W-:-:S03]  /*d510*/  IMAD.X R169, R2, 0x1, R169, P1 ;  /* 0x0000000102a97824 */ /* 0x000fc600008e06a9 */
[----:B------:R-:W4:Y:S04]  /*d520*/  LDL.LU R197, [R1+0x7c] ;  /* 0x00007c0001c57983 */ /* 0x000f280000300800 */
[----:B------:R-:W4:Y:S04]  /*d530*/  LDL.LU R198, [R1+0x50] ;  /* 0x0000500001c67983 */ /* 0x000f280000300800 */
[----:B------:R0:W-:Y:S04]  /*d540*/  STL [R1+0x70], R171 ;  /* 0x000070ab01007387 */ /* 0x0001e80000100800 */
[----:B------:R-:W4:Y:S04]  /*d550*/  LDL.LU R196, [R1+0x74] ;  /* 0x0000740001c47983 */ /* 0x000f280000300800 */
[----:B------:R1:W-:Y:S04]  /*d560*/  STL [R1+0x94], R169 ;  /* 0x000094a901007387 */ /* 0x0003e80000100800 */
[----:B------:R-:W4:Y:S04]  /*d570*/  LDL.LU R193, [R1+0x48] ;  /* 0x0000480001c17983 */ /* 0x000f280000300800 */
[----:B------:R-:W4:Y:S04]  /*d580*/  LDL.LU R194, [R1+0x6c] ;  /* 0x00006c0001c27983 */ /* 0x000f280000300800 */
[----:B------:R-:W4:Y:S04]  /*d590*/  LDL.LU R192, [R1+0x40] ;  /* 0x0000400001c07983 */ /* 0x000f280000300800 */
[----:B------:R-:W4:Y:S01]  /*d5a0*/  LDL.LU R189, [R1+0x64] ;  /* 0x0000640001bd7983 */ /* 0x000f220000300800 */
[----:B------:R-:W-:-:S03]  /*d5b0*/  IADD3 R166, P1, R23, R166, RZ ;  /* 0x000000a617a67210 */ /* 0x000fc60007f3e0ff */
[----:B------:R-:W4:Y:S04]  /*d5c0*/  LDL.LU R190, [R1+0x38] ;  /* 0x0000380001be7983 */ /* 0x000f280000300800 */
        /* <DEDUP_REMOVED lines=12> */
[----:B-1----:R-:W4:Y:S04]  /*d690*/  LDL.LU R169, [R1+0x8] ;  /* 0x0000080001a97983 */ /* 0x002f280000300800 */
[----:B------:R-:W4:Y:S01]  /*d6a0*/  LDL.LU R166, [R1+0x2c] ;  /* 0x00002c0001a67983 */ /* 0x000f220000300800 */
[----:B------:R-:W-:-:S04]  /*d6b0*/  USHF.L.U32 UR4, UR24, 0x7, URZ ;  /* 0x0000000718047899 */ /* 0x000fc8000800063f */
[----:B------:R-:W-:-:S04]  /*d6c0*/  ULOP3.LUT UR4, UR4, 0x200, URZ, 0xc0, !UPT ;  /* 0x0000020004047892 */ /* 0x000fc8000f8ec03f */
[----:B------:R-:W-:Y:S01]  /*d6d0*/  ULEA.HI UR4, UR16, UR4, URZ, 0x1c ;  /* 0x0000000410047291 */ /* 0x000fe2000f8fe03f */
[----:B------:R-:W-:-:S03]  /*d6e0*/  WARPGROUP.ARRIVE ;  /* 0x00000000000079c5 */ /* 0x000fc60000000000 */
[----:B------:R-:W-:Y:S01]  /*d6f0*/  ULOP3.LUT UR8, UR4, 0x3fff, URZ, 0xc0, !UPT ;  /* 0x00003fff04087892 */ /* 0x000fe2000f8ec03f */
[----:B------:R-:W-:-:S08]  /*d700*/  UMOV UR9, 0x40000040 ;  /* 0x4000004000097882 */ /* 0x000fd00000000000 */
[----:B------:R-:W-:Y:S01]  /*d710*/  QGMMA.64x64x32.F32.E4M3.E4M3 R56, gdesc[UR8], R56 ;  /* 0x00e00000083879f3 */ /* 0x000fe20008700838 */
[----:B--2---:R-:W-:-:S05]  /*d720*/  IMAD.X R164, R2, 0x1, R164, P2 ;  /* 0x0000000102a47824 */ /* 0x004fca00010e06a4 */
[----:B------:R0:W-:Y:S04]  /*d730*/  STL [R1+0x8c], R164 ;  /* 0x00008ca401007387 */ /* 0x0001e80000100800 */
[----:B0-----:R-:W2:Y:S01]  /*d740*/  LDL.LU R164, [R1+0x24] ;  /* 0x0000240001a47983 */ /* 0x001ea20000300800 */
[----:B---3--:R-:W-:-:S05]  /*d750*/  IADD3 R162, P2, R23, R162, RZ ;  /* 0x000000a217a27210 */ /* 0x008fca0007f5e0ff */
[----:B------:R0:W-:Y:S04]  /*d760*/  STL [R1+0x60], R162 ;  /* 0x000060a201007387 */ /* 0x0001e80000100800 */
[----:B0-----:R-:W3:Y:S01]  /*d770*/  LDL.LU R162, [R1+0x1c] ;  /* 0x00001c0001a27983 */ /* 0x001ee20000300800 */
[----:B----4-:R-:W-:-:S05]  /*d780*/  IMAD.X R90, R2, 0x1, R90, P3 ;  /* 0x00000001025a7824 */ /* 0x010fca00018e065a */
[----:B------:R0:W-:Y:S04]  /*d790*/  STL [R1+0x84], R90 ;  /* 0x0000845a01007387 */ /* 0x0001e80000100800 */
[----:B0-----:R-:W4:Y:S01]  /*d7a0*/  LDL.LU R90, [R1+0x14] ;  /* 0x00001400015a7983 */ /* 0x001f220000300800 */
[----:B------:R-:W-:Y:S01]  /*d7b0*/  IADD3 R91, P3, R23, R91, RZ ;  /* 0x0000005b175b7210 */ /* 0x000fe20007f7e0ff */
[----:B------:R-:W-:-:S04]  /*d7c0*/  IMAD.X R197, R2, 0x1, R197, P4 ;  /* 0x0000000102c57824 */ /* 0x000fc800020e06c5 */
        /* <DEDUP_REMOVED lines=26> */
[----:B------:R-:W-:-:S03]  /*d970*/  IADD3 R182, P4, R182, UR17, RZ ;  /* 0x00000011b6b67c10 */ /* 0x000fc6000ff9e0ff */
        /* <DEDUP_REMOVED lines=11> */
[----:B------:R-:W-:Y:S01]  /*da30*/  IADD3 R169, P1, R169, UR17, RZ ;  /* 0x00000011a9a97c10 */ /* 0x000fe2000ff3e0ff */
[----:B------:R-:W-:Y:S01]  /*da40*/  IMAD.X R166, R2, 0x1, R166, P2 ;  /* 0x0000000102a67824 */ /* 0x000fe200010e06a6 */
[----:B------:R-:W-:Y:S01]  /*da50*/  IADD3 R0, P2, R0, UR17, RZ ;  /* 0x0000001100007c10 */ /* 0x000fe2000ff5e0ff */
[----:B------:R-:W-:Y:S04]  /*da60*/  STL [R1+0x34], R171 ;  /* 0x000034ab01007387 */ /* 0x000fe80000100800 */
[----:B------:R0:W-:Y:S04]  /*da70*/  STL [R1], R0 ;  /* 0x0000000001007387 */ /* 0x0001e80000100800 */
[----:B------:R-:W-:Y:S04]  /*da80*/  STL [R1+0x8], R169 ;  /* 0x000008a901007387 */ /* 0x000fe80000100800 */
[----:B0-----:R-:W4:Y:S01]  /*da90*/  LDL.LU R0, [R1+0x490] ;  /* 0x0004900001007983 */ /* 0x001f220000300800 */
[----:B------:R-:W-:Y:S01]  /*daa0*/  UIADD3 UR8, UP0, UR8, 0x2, URZ ;  /* 0x0000000208087890 */ /* 0x000fe2000ff1e03f */
[----:B------:R-:W-:-:S03]  /*dab0*/  UMOV UR4, URZ ;  /* 0x0000003f00047c82 */ /* 0x000fc60008000000 */
[----:B------:R-:W-:-:S03]  /*dac0*/  UIADD3.X UR5, UR4, 0x40000040, URZ, UP0, !UPT ;  /* 0x4000004004057890 */ /* 0x000fc600087fe43f */
[----:B------:R-:W-:-:S06]  /*dad0*/  UMOV UR4, UR8 ;  /* 0x0000000800047c82 */ /* 0x000fcc0008000000 */
[----:B------:R-:W-:Y:S01]  /*dae0*/  QGMMA.64x64x32.F32.E4M3.E4M3 R56, gdesc[UR4], R56 ;  /* 0x00e00000043879f3 */ /* 0x000fe20008700838 */
[----:B------:R-:W-:Y:S02]  /*daf0*/  UIADD3.64 UR20, UR4, 0x2, URZ ;  /* 0x0000000204147897 */ /* 0x000fe4000fffe03f */
[----:B------:R-:W-:Y:S02]  /*db00*/  UIADD3.64 UR12, UR4, 0x4, URZ ;  /* 0x00000004040c7897 */ /* 0x000fe4000fffe03f */
[----:B------:R-:W-:-:S05]  /*db10*/  UIADD3.64 UR8, UR4, 0x3fe, URZ ;  /* 0x000003fe04087897 */ /* 0x000fca000fffe03f */
[----:B------:R-:W-:Y:S01]  /*db20*/  QGMMA.64x64x32.F32.E4M3.E4M3 R56, gdesc[UR20], R56 ;  /* 0x00e00000143879f3 */ /* 0x000fe20008700838 */
[----:B------:R-:W-:Y:S01]  /*db30*/  STL [R1+0x2c], R166 ;  /* 0x00002ca601007387 */ /* 0x000fe20000100800 */
[----:B--2---:R-:W-:-:S05]  /*db40*/  IMAD.X R164, R2, 0x1, R164, P3 ;  /* 0x0000000102a47824 */ /* 0x004fca00018e06a4 */
[----:B------:R-:W-:Y:S01]  /*db50*/  STL [R1+0x24], R164 ;  /* 0x000024a401007387 */ /* 0x000fe20000100800 */
[----:B---3--:R-:W-:-:S05]  /*db60*/  IADD3.X R162, R162, UR25, RZ, P4, !PT ;  /* 0x00000019a2a27c10 */ /* 0x008fca000a7fe4ff */
[----:B------:R-:W-:Y:S01]  /*db70*/  STL [R1+0x1c], R162 ;  /* 0x00001ca201007387 */ /* 0x000fe20000100800 */
[----:B------:R-:W-:Y:S04]  /*db80*/  QGMMA.64x64x32.F32.E4M3.E4M3 R56, gdesc[UR12], R56 ;  /* 0x00e000000c3879f3 */ /* 0x000fe80008700838 */
[----:B------:R-:W-:Y:S01]  /*db90*/  QGMMA.64x64x32.F32.E4M3.E4M3 R24, gdesc[UR8], R24 ;  /* 0x00e00000081879f3 */ /* 0x000fe20008700818 */
[----:B----4-:R-:W-:-:S05]  /*dba0*/  IADD3.X R90, R90, UR25, RZ, P5, !PT ;  /* 0x000000195a5a7c10 */ /* 0x010fca000affe4ff */
[----:B------:R-:W-:Y:S01]  /*dbb0*/  STL [R1+0x14], R90 ;  /* 0x0000145a01007387 */ /* 0x000fe20000100800 */
[----:B------:R-:W-:Y:S01]  /*dbc0*/  IADD3.X R91, R91, UR25, RZ, P6, !PT ;  /* 0x000000195b5b7c10 */ /* 0x000fe2000b7fe4ff */
[----:B------:R-:W-:Y:S01]  /*dbd0*/  UIADD3.64 UR28, UR4, 0x400, URZ ;  /* 0x00000400041c7897 */ /* 0x000fe2000fffe03f */
[----:B------:R-:W-:Y:S01]  /*dbe0*/  UMOV UR30, UR6 ;  /* 0x00000006001e7c82 */ /* 0x000fe20008000000 */
[----:B------:R-:W-:-:S07]  /*dbf0*/  UMOV UR31, UR7 ;  /* 0x00000007001f7c82 */ /* 0x000fce0008000000 */
[----:B------:R-:W-:Y:S01]  /*dc00*/  QGMMA.64x64x32.F32.E4M3.E4M3 R24, gdesc[UR28], R24 ;  /* 0x00e000001c1879f3 */ /* 0x000fe20008700818 */
[----:B------:R-:W-:-:S05]  /*dc10*/  IADD3.X R0, R0, UR25, RZ, P1, !PT ;  /* 0x0000001900007c10 */ /* 0x000fca0008ffe4ff */
[----:B------:R0:W-:Y:S04]  /*dc20*/  STL [R1+0x4], R0 ;  /* 0x0000040001007387 */ /* 0x0001e80000100800 */
[----:B------:R1:W-:Y:S04]  /*dc30*/  STL [R1+0xc], R91 ;  /* 0x00000c5b01007387 */ /* 0x0003e80000100800 */
[----:B0-----:R1:W5:Y:S01]  /*dc40*/  LDL.LU R0, [R1+0x48c] ;  /* 0x00048c0001007983 */ /* 0x0013620000300800 */
[----:B------:R-:W-:-:S09]  /*dc50*/  UIADD3.64 UR20, UR4, 0x402, URZ ;  /* 0x0000040204147897 */ /* 0x000fd2000fffe03f */
[----:B------:R-:W-:Y:S01]  /*dc60*/  QGMMA.64x64x32.F32.E4M3.E4M3 R24, gdesc[UR20], R24 ;  /* 0x00e00000141879f3 */ /* 0x000fe20008700818 */
[----:B------:R-:W-:Y:S01]  /*dc70*/  UIADD3.64 UR12, UR4, 0x404, URZ ;  /* 0x00000404040c7897 */ /* 0x000fe2000fffe03f */
[----:B------:R-:W-:Y:S02]  /*dc80*/  IADD3 R251, P3, R251, UR17, RZ ;  /* 0x00000011fbfb7c10 */ /* 0x000fe4000ff7e0ff */
[----:B------:R-:W-:Y:S02]  /*dc90*/  IADD3 R249, P4, R249, UR17, RZ ;  /* 0x00000011f9f97c10 */ /* 0x000fe4000ff9e0ff */
[----:B------:R-:W-:Y:S02]  /*dca0*/  IADD3 R247, P5, R247, UR17, RZ ;  /* 0x00000011f7f77c10 */ /* 0x000fe4000ffbe0ff */
[----:B------:R-:W-:Y:S02]  /*dcb0*/  IADD3.X R252, R252, UR25, RZ, P2, !PT ;  /* 0x00000019fcfc7c10 */ /* 0x000fe400097fe4ff */
[----:B------:R-:W-:-:S02]  /*dcc0*/  IADD3.X R250, R250, UR25, RZ, P3, !PT ;  /* 0x00000019fafa7c10 */ /* 0x000fc40009ffe4ff */
[----:B------:R-:W-:Y:S02]  /*dcd0*/  IADD3.X R248, R248, UR25, RZ, P4, !PT ;  /* 0x00000019f8f87c10 */ /* 0x000fe4000a7fe4ff */
[----:B------:R-:W-:Y:S02]  /*dce0*/  IADD3.X R246, R246, UR25, RZ, P5, !PT ;  /* 0x00000019f6f67c10 */ /* 0x000fe4000affe4ff */
[----:B------:R-:W-:Y:S02]  /*dcf0*/  IADD3 R245, P6, R245, UR17, RZ ;  /* 0x00000011f5f57c10 */ /* 0x000fe4000ffde0ff */
[----:B------:R-:W-:Y:S01]  /*dd00*/  IADD3 R243, P1, R243, UR17, RZ ;  /* 0x00000011f3f37c10 */ /* 0x000fe2000ff3e0ff */
[----:B------:R-:W-:Y:S01]  /*dd10*/  QGMMA.64x64x32.F32.E4M3.E4M3 R24, gdesc[UR12], R24, gsb0 ;  /* 0x00e000000c1879f3 */ /* 0x000fe20008000818 */
[----:B------:R-:W-:Y:S02]  /*dd20*/  IADD3 R241, P2, R241, UR17, RZ ;  /* 0x00000011f1f17c10 */ /* 0x000fe4000ff5e0ff */
[----:B------:R-:W-:-:S02]  /*dd30*/  IADD3 R239, P3, R239, UR17, RZ ;  /* 0x00000011efef7c10 */ /* 0x000fc4000ff7e0ff */
[----:B------:R-:W-:Y:S02]  /*dd40*/  IADD3 R237, P4, R237, UR17, RZ ;  /* 0x00000011eded7c10 */ /* 0x000fe4000ff9e0ff */
[----:B------:R-:W-:Y:S01]  /*dd50*/  IADD3 R235, P5, R235, UR17, RZ ;  /* 0x00000011ebeb7c10 */ /* 0x000fe2000ffbe0ff */
[----:B------:R-:W-:Y:S01]  /*dd60*/  VIADD R3, R3, 0x1 ;  /* 0x0000000103037836 */ /* 0x000fe20000000000 */
[----:B------:R-:W-:Y:S02]  /*dd70*/  IADD3.X R244, R244, UR25, RZ, P6, !PT ;  /* 0x00000019f4f47c10 */ /* 0x000fe4000b7fe4ff */
[----:B------:R-:W-:Y:S02]  /*dd80*/  IADD3.X R242, R242, UR25, RZ, P1, !PT ;  /* 0x00000019f2f27c10 */ /* 0x000fe40008ffe4ff */
[----:B------:R-:W-:Y:S02]  /*dd90*/  IADD3.X R240, R240, UR25, RZ, P2, !PT ;  /* 0x00000019f0f07c10 */ /* 0x000fe400097fe4ff */
[----:B------:R-:W-:-:S02]  /*dda0*/  IADD3.X R238, R238, UR25, RZ, P3, !PT ;  /* 0x00000019eeee7c10 */ /* 0x000fc40009ffe4ff */
[----:B------:R-:W-:Y:S02]  /*ddb0*/  IADD3.X R236, R236, UR25, RZ, P4, !PT ;  /* 0x00000019ecec7c10 */ /* 0x000fe4000a7fe4ff */
[----:B------:R-:W-:Y:S02]  /*ddc0*/  IADD3.X R234, R234, UR25, RZ, P5, !PT ;  /* 0x00000019eaea7c10 */ /* 0x000fe4000affe4ff */
[----:B------:R-:W-:Y:S02]  /*ddd0*/  IADD3 R233, P6, R233, UR17, RZ ;  /* 0x00000011e9e97c10 */ /* 0x000fe4000ffde0ff */
[----:B------:R-:W-:Y:S02]  /*dde0*/  IADD3 R231, P1, R231, UR17, RZ ;  /* 0x00000011e7e77c10 */ /* 0x000fe4000ff3e0ff */
[----:B------:R-:W-:Y:S02]  /*ddf0*/  IADD3 R229, P2, R229, UR17, RZ ;  /* 0x00000011e5e57c10 */ /* 0x000fe4000ff5e0ff */
[----:B------:R-:W-:-:S02]  /*de00*/  IADD3 R227, P3, R227, UR17, RZ ;  /* 0x00000011e3e37c10 */ /* 0x000fc4000ff7e0ff */
[----:B------:R-:W-:Y:S02]  /*de10*/  IADD3 R225, P4, R225, UR17, RZ ;  /* 0x00000011e1e17c10 */ /* 0x000fe4000ff9e0ff */
[----:B------:R-:W-:Y:S02]  /*de20*/  IADD3 R223, P5, R223, UR17, RZ ;  /* 0x00000011dfdf7c10 */ /* 0x000fe4000ffbe0ff */
[----:B------:R-:W-:Y:S02]  /*de30*/  ISETP.NE.U32.AND P0, PT, R3, R89, PT ;  /* 0x000000590300720c */ /* 0x000fe40003f05070 */
[----:B------:R-:W-:Y:S02]  /*de40*/  IADD3.X R232, R232, UR25, RZ, P6, !PT ;  /* 0x00000019e8e87c10 */ /* 0x000fe4000b7fe4ff */
[----:B------:R-:W-:Y:S02]  /*de50*/  IADD3.X R230, R230, UR25, RZ, P1, !PT ;  /* 0x00000019e6e67c10 */ /* 0x000fe40008ffe4ff */
[----:B------:R-:W-:-:S02]  /*de60*/  IADD3.X R228, R228, UR25, RZ, P2, !PT ;  /* 0x00000019e4e47c10 */ /* 0x000fc400097fe4ff */
[----:B------:R-:W-:Y:S02]  /*de70*/  IADD3.X R226, R226, UR25, RZ, P3, !PT ;  /* 0x00000019e2e27c10 */ /* 0x000fe40009ffe4ff */
[----:B------:R-:W-:Y:S02]  /*de80*/  IADD3.X R224, R224, UR25, RZ, P4, !PT ;  /* 0x00000019e0e07c10 */ /* 0x000fe4000a7fe4ff */
[----:B------:R-:W-:Y:S02]  /*de90*/  IADD3.X R222, R222, UR25, RZ, P5, !PT ;  /* 0x00000019dede7c10 */ /* 0x000fe4000affe4ff */
[----:B------:R-:W-:Y:S02]  /*dea0*/  IADD3 R221, P6, R221, UR17, RZ ;  /* 0x00000011dddd7c10 */ /* 0x000fe4000ffde0ff */
[----:B------:R-:W-:Y:S02]  /*deb0*/  IADD3 R219, P1, R219, UR17, RZ ;  /* 0x00000011dbdb7c10 */ /* 0x000fe4000ff3e0ff */
[----:B------:R-:W-:-:S02]  /*dec0*/  IADD3 R217, P2, R217, UR17, RZ ;  /* 0x00000011d9d97c10 */ /* 0x000fc4000ff5e0ff */
[----:B------:R-:W-:Y:S02]  /*ded0*/  IADD3 R215, P3, R215, UR17, RZ ;  /* 0x00000011d7d77c10 */ /* 0x000fe4000ff7e0ff */
[----:B------:R-:W-:Y:S02]  /*dee0*/  IADD3 R21, P4, R21, UR17, RZ ;  /* 0x0000001115157c10 */ /* 0x000fe4000ff9e0ff */
[----:B------:R-:W-:Y:S02]  /*def0*/  IADD3 R20, P5, R20, UR17, RZ ;  /* 0x0000001114147c10 */ /* 0x000fe4000ffbe0ff */
        /* <DEDUP_REMOVED lines=11> */
[----:B------:R-:W-:Y:S01]  /*dfb0*/  IADD3 R14, P5, R14, UR17, RZ ;  /* 0x000000110e0e7c10 */ /* 0x000fe2000ffbe0ff */
[----:B------:R-:W-:Y:S02]  /*dfc0*/  WARPGROUP.DEPBAR.LE gsb0, 0x0 ;  /* 0x00008000000079c5 */ /* 0x000fe40000010000 */
[----:B------:R-:W-:Y:S02]  /*dfd0*/  IADD3.X R5, R5, UR25, RZ, P6, !PT ;  /* 0x0000001905057c10 */ /* 0x000fe4000b7fe4ff */
[----:B------:R-:W-:Y:S02]  /*dfe0*/  IADD3.X R13, R13, UR25, RZ, P1, !PT ;  /* 0x000000190d0d7c10 */ /* 0x000fe40008ffe4ff */
[----:B------:R-:W-:-:S02]  /*dff0*/  IADD3.X R12, R12, UR25, RZ, P2, !PT ;  /* 0x000000190c0c7c10 */ /* 0x000fc400097fe4ff */
[----:B------:R-:W-:Y:S02]  /*e000*/  IADD3.X R11, R11, UR25, RZ, P3, !PT ;  /* 0x000000190b0b7c10 */ /* 0x000fe40009ffe4ff */
[----:B------:R-:W-:Y:S02]  /*e010*/  IADD3.X R10, R10, UR25, RZ, P4, !PT ;  /* 0x000000190a0a7c10 */ /* 0x000fe4000a7fe4ff */
[----:B------:R-:W-:Y:S01]  /*e020*/  IADD3.X R9, R9, UR25, RZ, P5, !PT ;  /* 0x0000001909097c10 */ /* 0x000fe2000affe4ff */
[----:B-1----:R-:W-:Y:S06]  /*e030*/  @P0 BRA `(.L_x_2) ;  /* 0xffffff7400580947 */ /* 0x002fec000383ffff */
.L_x_1:
[----:B------:R-:W2:Y:S01]  /*e040*/  LDL.LU R91, [R1+0x488] ;  /* 0x00048800015b7983 */ /* 0x000ea20000300800 */
[----:B------:R-:W1:Y:S01]  /*e050*/  S2R R90, SR_TID.X ;  /* 0x00000000005a7919 */ /* 0x000e620000002100 */
[----:B------:R-:W-:Y:S01]  /*e060*/  F2FP.SATFINITE.E4M3.F32.PACK_AB_MERGE_C R58, R59, R58, RZ ;  /* 0x0000003a3b3a723e */ /* 0x000fe200048070ff */
[----:B------:R-:W-:Y:S01]  /*e070*/  ULDC.64 UR6, c[0x0][0x228] ;  /* 0x00008a0000067ab9 */ /* 0x000fe20000000a00 */
[----:B------:R-:W-:Y:S01]  /*e080*/  F2FP.SATFINITE.E4M3.F32.PACK_AB_MERGE_C R63, R63, R62, RZ ;  /* 0x0000003e3f3f723e */ /* 0x000fe200048070ff */
[----:B------:R-:W3:Y:S01]  /*e090*/  LDL.LU R89, [R1+0x484] ;  /* 0x0004840001597983 */ /* 0x000ee20000300800 */
[----:B------:R-:W-:Y:S01]  /*e0a0*/  F2FP.SATFINITE.E4M3.F32.PACK_AB_MERGE_C R56, R57, R56, RZ ;  /* 0x000000383938723e */ /* 0x000fe200048070ff */
[C---:B-----5:R-:W-:Y:S01]  /*e0b0*/  VIADD R4, R0.reuse, 0x2 ;  /* 0x0000000200047836 */ /* 0x060fe20000000000 */
[----:B------:R-:W-:Y:S01]  /*e0c0*/  F2FP.SATFINITE.E4M3.F32.PACK_AB_MERGE_C R61, R61, R60, RZ ;  /* 0x0000003c3d3d723e */ /* 0x000fe200048070ff */
[----:B------:R-:W-:Y:S01]  /*e0d0*/  ULDC UR4, c[0x0][0x244] ;  /* 0x0000910000047ab9 */ /* 0x000fe20000000800 */
[----:B------:R-:W-:Y:S01]  /*e0e0*/  F2FP.SATFINITE.E4M3.F32.PACK_AB_MERGE_C R24, R25, R24, RZ ;  /* 0x000000181918723e */ /* 0x000fe200048070ff */
[----:B0-----:R-:W-:Y:S01]  /*e0f0*/  VIADD R17, R0, 0x5 ;  /* 0x0000000500117836 */ /* 0x001fe20000000000 */
[----:B------:R-:W-:-:S02]  /*e100*/  F2FP.SATFINITE.E4M3.F32.PACK_AB_MERGE_C R26, R27, R26, RZ ;  /* 0x0000001a1b1a723e */ /* 0x000fc400048070ff */
[----:B------:R-:W-:Y:S02]  /*e110*/  F2FP.SATFINITE.E4M3.F32.PACK_AB_MERGE_C R29, R29, R28, RZ ;  /* 0x0000001c1d1d723e */ /* 0x000fe400048070ff */
[----:B------:R-:W-:Y:S02]  /*e120*/  F2FP.SATFINITE.E4M3.F32.PACK_AB_MERGE_C R31, R31, R30, RZ ;  /* 0x0000001e1f1f723e */ /* 0x000fe400048070ff */
[----:B------:R-:W-:Y:S02]  /*e130*/  PRMT R57, R58, 0x5410, R63 ;  /* 0x000054103a397816 */ /* 0x000fe4000000003f */
[----:B------:R-:W-:Y:S02]  /*e140*/  PRMT R56, R56, 0x5410, R61 ;  /* 0x0000541038387816 */ /* 0x000fe4000000003d */
[----:B------:R-:W-:Y:S02]  /*e150*/  PRMT R58, R24, 0x5410, R29 ;  /* 0x00005410183a7816 */ /* 0x000fe4000000001d */
[----:B------:R-:W-:-:S02]  /*e160*/  PRMT R59, R26, 0x5410, R31 ;  /* 0x000054101a3b7816 */ /* 0x000fc4000000001f */
[----:B------:R-:W-:Y:S02]  /*e170*/  F2FP.SATFINITE.E4M3.F32.PACK_AB_MERGE_C R66, R67, R66, RZ ;  /* 0x000000424342723e */ /* 0x000fe400048070ff */
[----:B------:R-:W-:Y:S02]  /*e180*/  F2FP.SATFINITE.E4M3.F32.PACK_AB_MERGE_C R71, R71, R70, RZ ;  /* 0x000000464747723e */ /* 0x000fe400048070ff */
[----:B------:R-:W-:Y:S02]  /*e190*/  F2FP.SATFINITE.E4M3.F32.PACK_AB_MERGE_C R64, R65, R64, RZ ;  /* 0x000000404140723e */ /* 0x000fe400048070ff */
[----:B------:R-:W-:Y:S01]  /*e1a0*/  F2FP.SATFINITE.E4M3.F32.PACK_AB_MERGE_C R69, R69, R68, RZ ;  /* 0x000000444545723e */ /* 0x000fe200048070ff */
[C---:B-1----:R-:W-:Y:S01]  /*e1b0*/  IMAD.SHL.U32 R3, R90.reuse, 0x80, RZ ;  /* 0x000000805a037824 */ /* 0x042fe200078e00ff */
[----:B------:R-:W-:Y:S02]  /*e1c0*/  LOP3.LUT R16, R90, 0xff, RZ, 0xc0, !PT ;  /* 0x000000ff5a107812 */ /* 0x000fe400078ec0ff */
[----:B------:R-:W-:-:S02]  /*e1d0*/  F2FP.SATFINITE.E4M3.F32.PACK_AB_MERGE_C R32, R33, R32, RZ ;  /* 0x000000202120723e */ /* 0x000fc400048070ff */
[----:B------:R-:W-:Y:S01]  /*e1e0*/  LOP3.LUT R5, R3, 0x800, RZ, 0xc0, !PT ;  /* 0x0000080003057812 */ /* 0x000fe200078ec0ff */
[----:B------:R-:W-:Y:S01]  /*e1f0*/  IMAD.SHL.U32 R3, R90, 0x8, RZ ;  /* 0x000000085a037824 */ /* 0x000fe200078e00ff */
[----:B------:R-:W-:Y:S01]  /*e200*/  LEA R16, R16, UR16, 0x4 ;  /* 0x0000001010107c11 */ /* 0x000fe2000f8e20ff */
[----:B------:R-:W-:Y:S01]  /*e210*/  BAR.SYNC.DEFER_BLOCKING 0x0 ;  /* 0x0000000000007b1d */ /* 0x000fe20000010000 */
[----:B------:R-:W-:Y:S02]  /*e220*/  F2FP.SATFINITE.E4M3.F32.PACK_AB_MERGE_C R34, R35, R34, RZ ;  /* 0x000000222322723e */ /* 0x000fe400048070ff */
[----:B------:R-:W-:Y:S02]  /*e230*/  LOP3.LUT R3, R3, 0x700, RZ, 0xc0, !PT ;  /* 0x0000070003037812 */ /* 0x000fe400078ec0ff */
[----:B------:R-:W-:Y:S02]  /*e240*/  F2FP.SATFINITE.E4M3.F32.PACK_AB_MERGE_C R37, R37, R36, RZ ;  /* 0x000000242525723e */ /* 0x000fe400048070ff */
[----:B------:R-:W-:-:S02]  /*e250*/  F2FP.SATFINITE.E4M3.F32.PACK_AB_MERGE_C R39, R39, R38, RZ ;  /* 0x000000262727723e */ /* 0x000fc400048070ff */
[----:B------:R-:W-:Y:S02]  /*e260*/  PRMT R65, R66, 0x5410, R71 ;  /* 0x0000541042417816 */ /* 0x000fe40000000047 */
[----:B------:R-:W-:Y:S02]  /*e270*/  PRMT R64, R64, 0x5410, R69 ;  /* 0x0000541040407816 */ /* 0x000fe40000000045 */
[----:B------:R-:W-:Y:S02]  /*e280*/  PRMT R66, R32, 0x5410, R37 ;  /* 0x0000541020427816 */ /* 0x000fe40000000025 */
[----:B------:R-:W-:Y:S02]  /*e290*/  PRMT R67, R34, 0x5410, R39 ;  /* 0x0000541022437816 */ /* 0x000fe40000000027 */
[----:B------:R-:W-:Y:S02]  /*e2a0*/  F2FP.SATFINITE.E4M3.F32.PACK_AB_MERGE_C R74, R75, R74, RZ ;  /* 0x0000004a4b4a723e */ /* 0x000fe400048070ff */
[----:B------:R-:W-:-:S02]  /*e2b0*/  F2FP.SATFINITE.E4M3.F32.PACK_AB_MERGE_C R79, R79, R78, RZ ;  /* 0x0000004e4f4f723e */ /* 0x000fc400048070ff */
[----:B------:R-:W-:Y:S02]  /*e2c0*/  F2FP.SATFINITE.E4M3.F32.PACK_AB_MERGE_C R72, R73, R72, RZ ;  /* 0x000000484948723e */ /* 0x000fe400048070ff */
[----:B------:R-:W-:Y:S02]  /*e2d0*/  F2FP.SATFINITE.E4M3.F32.PACK_AB_MERGE_C R77, R77, R76, RZ ;  /* 0x0000004c4d4d723e */ /* 0x000fe400048070ff */
[----:B------:R-:W-:Y:S02]  /*e2e0*/  F2FP.SATFINITE.E4M3.F32.PACK_AB_MERGE_C R40, R41, R40, RZ ;  /* 0x000000282928723e */ /* 0x000fe400048070ff */
[----:B------:R-:W-:Y:S02]  /*e2f0*/  F2FP.SATFINITE.E4M3.F32.PACK_AB_MERGE_C R42, R43, R42, RZ ;  /* 0x0000002a2b2a723e */ /* 0x000fe400048070ff */
        /* <DEDUP_REMOVED lines=18> */
[----:B--2---:R-:W-:-:S04]  /*e420*/  LOP3.LUT R2, R91, 0xf0, RZ, 0xc0, !PT ;  /* 0x000000f05b027812 */ /* 0x004fc800078ec0ff */
[----:B------:R-:W-:Y:S01]  /*e430*/  IADD3 R2, R5, UR16, R2 ;  /* 0x0000001005027c10 */ /* 0x000fe2000fffe002 */
[----:B------:R-:W-:Y:S01]  /*e440*/  VIADD R5, R0, 0x1 ;  /* 0x0000000100057836 */ /* 0x000fe20000000000 */
[----:B---3--:R-:W-:-:S03]  /*e450*/  ISETP.GE.AND P0, PT, R89, UR6, PT ;  /* 0x0000000659007c0c */ /* 0x008fc6000bf06270 */
[----:B------:R-:W-:Y:S01]  /*e460*/  IMAD.IADD R25, R3, 0x1, R2 ;  /* 0x0000000103197824 */ /* 0x000fe200078e0202 */
[----:B------:R-:W-:Y:S01]  /*e470*/  ULDC UR6, c[0x0][0x248] ;  /* 0x0000920000067ab9 */ /* 0x000fe20000000800 */
[----:B------:R-:W-:Y:S01]  /*e480*/  VIADD R2, R0, 0x4 ;  /* 0x0000000400027836 */ /* 0x000fe20000000000 */
[----:B------:R-:W-:Y:S01]  /*e490*/  ISETP.LT.AND P1, PT, R4, UR7, !P0 ;  /* 0x0000000704007c0c */ /* 0x000fe2000c721270 */
[C---:B------:R-:W-:Y:S01]  /*e4a0*/  VIADD R3, R0.reuse, 0x3 ;  /* 0x0000000300037836 */ /* 0x040fe20000000000 */
[----:B------:R-:W-:Y:S01]  /*e4b0*/  STSM.16.M88.4 [R25], R56 ;  /* 0x0000003819007844 */ /* 0x000fe20000000200 */
[----:B------:R-:W-:Y:S01]  /*e4c0*/  IMAD R4, R0, UR6, RZ ;  /* 0x0000000600047c24 */ /* 0x000fe2000f8e02ff */
[----:B------:R-:W-:Y:S01]  /*e4d0*/  BAR.SYNC.DEFER_BLOCKING 0x0 ;  /* 0x0000000000007b1d */ /* 0x000fe20000010000 */
[----:B------:R-:W-:Y:S01]  /*e4e0*/  ISETP.LT.AND P4, PT, R2, UR7, !P0 ;  /* 0x0000000702007c0c */ /* 0x000fe2000c781270 */
[----:B------:R-:W-:Y:S01]  /*e4f0*/  IMAD R2, R89, UR4, RZ ;  /* 0x0000000459027c24 */ /* 0x000fe2000f8e02ff */
[----:B------:R-:W-:Y:S01]  /*e500*/  ISETP.LT.AND P5, PT, R3, UR7, !P0 ;  /* 0x0000000703007c0c */ /* 0x000fe2000c7a1270 */
[----:B------:R-:W-:Y:S01]  /*e510*/  VIADD R21, R4, UR6 ;  /* 0x0000000604157c36 */ /* 0x000fe20008000000 */
[----:B------:R-:W-:Y:S01]  /*e520*/  ISETP.LT.AND P2, PT, R5, UR7, !P0 ;  /* 0x0000000705007c0c */ /* 0x000fe2000c741270 */
[----:B------:R-:W-:-:S02]  /*e530*/  ULDC.64 UR4, c[0x0][0x220] ;  /* 0x0000880000047ab9 */ /* 0x000fc40000000a00 */
[----:B------:R-:W-:Y:S01]  /*e540*/  IADD3 R3, P3, R2, UR4, RZ ;  /* 0x0000000402037c10 */ /* 0x000fe2000ff7e0ff */
[----:B------:R-:W-:-:S03]  /*e550*/  VIADD R23, R21, UR6 ;  /* 0x0000000615177c36 */ /* 0x000fc60008000000 */
[----:B------:R-:W-:Y:S01]  /*e560*/  LEA.HI.X.SX32 R2, R2, UR5, 0x1, P3 ;  /* 0x0000000502027c11 */ /* 0x000fe200098f0eff */
[----:B------:R-:W-:Y:S01]  /*e570*/  VIADD R24, R23, UR6 ;  /* 0x0000000617187c36 */ /* 0x000fe20008000000 */
[-C--:B------:R-:W-:Y:S02]  /*e580*/  IADD3 R18, P6, R4, R3.reuse, RZ ;  /* 0x0000000304127210 */ /* 0x080fe40007fde0ff */
[----:B------:R-:W-:Y:S02]  /*e590*/  ISETP.LT.AND P3, PT, R0, UR7, !P0 ;  /* 0x0000000700007c0c */ /* 0x000fe4000c761270 */
[-C--:B------:R-:W-:Y:S02]  /*e5a0*/  LEA.HI.X.SX32 R19, R4, R2.reuse, 0x1, P6 ;  /* 0x0000000204137211 */ /* 0x080fe400030f0eff */
[CC--:B------:R-:W-:Y:S01]  /*e5b0*/  IADD3 R20, P6, R21.reuse, R3.reuse, RZ ;  /* 0x0000000315147210 */ /* 0x0c0fe20007fde0ff */
[----:B------:R-:W0:Y:S03]  /*e5c0*/  LDS.128 R12, [R16] ;  /* 0x00000000100c7984 */ /* 0x000e260000000c00 */
[----:B------:R-:W-:Y:S01]  /*e5d0*/  LEA.HI.X.SX32 R21, R21, R2, 0x1, P6 ;  /* 0x0000000215157211 */ /* 0x000fe200030f0eff */
[----:B------:R-:W-:Y:S01]  /*e5e0*/  BAR.SYNC.DEFER_BLOCKING 0x0 ;  /* 0x0000000000007b1d */ /* 0x000fe20000010000 */
[----:B------:R-:W-:-:S04]  /*e5f0*/  IADD3 R22, P6, R23, R3, RZ ;  /* 0x0000000317167210 */ /* 0x000fc80007fde0ff */
[----:B------:R-:W-:Y:S01]  /*e600*/  LEA.HI.X.SX32 R23, R23, R2, 0x1, P6 ;  /* 0x0000000217177211 */ /* 0x000fe200030f0eff */
[----:B------:R-:W-:Y:S02]  /*e610*/  STSM.16.M88.4 [R25], R64 ;  /* 0x0000004019007844 */ /* 0x000fe40000000200 */
[----:B------:R-:W-:Y:S01]  /*e620*/  BAR.SYNC.DEFER_BLOCKING 0x0 ;  /* 0x0000000000007b1d */ /* 0x000fe20000010000 */
[C---:B0-----:R-:W-:Y:S02]  /*e630*/  PRMT R29, R12.reuse, 0x7770, RZ ;  /* 0x000077700c1d7816 */ /* 0x041fe400000000ff */
[----:B------:R-:W-:Y:S02]  /*e640*/  PRMT R27, R12, 0x7771, RZ ;  /* 0x000077710c1b7816 */ /* 0x000fe400000000ff */
[----:B------:R-:W-:Y:S01]  /*e650*/  PRMT R31, R13, 0x7771, RZ ;  /* 0x000077710d1f7816 */ /* 0x000fe200000000ff */
[----:B------:R-:W0:Y:S02]  /*e660*/  LDS.128 R8, [R16] ;  /* 0x0000000010087984 */ /* 0x000e240000000c00 */
[----:B------:R-:W-:Y:S06]  /*e670*/  BAR.SYNC.DEFER_BLOCKING 0x0 ;  /* 0x0000000000007b1d */ /* 0x000fec0000010000 */
[----:B------:R-:W-:Y:S02]  /*e680*/  STSM.16.M88.4 [R25], R72 ;  /* 0x0000004819007844 */ /* 0x000fe40000000200 */
[----:B------:R-:W-:Y:S06]  /*e690*/  BAR.SYNC.DEFER_BLOCKING 0x0 ;  /* 0x0000000000007b1d */ /* 0x000fec0000010000 */
[----:B------:R-:W1:Y:S02]  /*e6a0*/  LDS.128 R4, [R16] ;  /* 0x0000000010047984 */ /* 0x000e640000000c00 */
[----:B------:R-:W-:Y:S06]  /*e6b0*/  BAR.SYNC.DEFER_BLOCKING 0x0 ;  /* 0x0000000000007b1d */ /* 0x000fec0000010000 */
[----:B------:R2:W-:Y:S02]  /*e6c0*/  STSM.16.M88.4 [R25], R80 ;  /* 0x0000005019007844 */ /* 0x0005e40000000200 */
[----:B------:R-:W-:Y:S01]  /*e6d0*/  BAR.SYNC.DEFER_BLOCKING 0x0 ;  /* 0x0000000000007b1d */ /* 0x000fe20000010000 */
[----:B--2---:R-:W-:-:S04]  /*e6e0*/  VIADD R25, R24, UR6 ;  /* 0x0000000618197c36 */ /* 0x004fc80008000000 */
[----:B------:R-:W-:Y:S01]  /*e6f0*/  VIADD R26, R25, UR6 ;  /* 0x00000006191a7c36 */ /* 0x000fe20008000000 */
[----:B------:R2:W-:Y:S01]  /*e700*/  @P3 STG.E.U8 desc[UR18][R18.64], R29 ;  /* 0x0000001d12003986 */ /* 0x0005e2000c101112 */
[----:B------:R-:W-:Y:S01]  /*e710*/  ISETP.LT.AND P3, PT, R17, UR7, !P0 ;  /* 0x0000000711007c0c */ /* 0x000fe2000c761270 */
[C---:B------:R-:W-:Y:S02]  /*e720*/  VIADD R17, R0.reuse, 0x6 ;  /* 0x0000000600117836 */ /* 0x040fe40000000000 */
[----:B------:R3:W-:Y:S03]  /*e730*/  @P2 STG.E.U8 desc[UR18][R20.64], R27 ;  /* 0x0000001b14002986 */ /* 0x0007e6000c101112 */
[----:B------:R-:W-:Y:S01]  /*e740*/  ISETP.LT.AND P2, PT, R17, UR7, !P0 ;  /* 0x0000000711007c0c */ /* 0x000fe2000c741270 */
[----:B------:R-:W-:Y:S01]  /*e750*/  VIADD R17, R0, 0x7 ;  /* 0x0000000700117836 */ /* 0x000fe20000000000 */
[----:B--2---:R-:W-:-:S02]  /*e760*/  IADD3 R18, P6, R24, R3, RZ ;  /* 0x0000000318127210 */ /* 0x004fc40007fde0ff */
[----:B------:R-:W-:Y:S02]  /*e770*/  PRMT R29, R13, 0x7770, RZ ;  /* 0x000077700d1d7816 */ /* 0x000fe400000000ff */
[-C--:B------:R-:W-:Y:S02]  /*e780*/  LEA.HI.X.SX32 R19, R24, R2.reuse, 0x1, P6 ;  /* 0x0000000218137211 */ /* 0x080fe400030f0eff */
[CC--:B---3--:R-:W-:Y:S01]  /*e790*/  IADD3 R20, P6, R25.reuse, R3.reuse, RZ ;  /* 0x0000000319147210 */ /* 0x0c8fe20007fde0ff */
[----:B------:R2:W-:Y:S01]  /*e7a0*/  @P1 STG.E.U8 desc[UR18][R22.64], R29 ;  /* 0x0000001d16001986 */ /* 0x0005e2000c101112 */
[----:B------:R-:W-:Y:S02]  /*e7b0*/  PRMT R27, R14, 0x7770, RZ ;  /* 0x000077700e1b7816 */ /* 0x000fe400000000ff */
[----:B------:R-:W-:Y:S01]  /*e7c0*/  LEA.HI.X.SX32 R21, R25, R2, 0x1, P6 ;  /* 0x0000000219157211 */ /* 0x000fe200030f0eff */
[----:B------:R3:W-:Y:S01]  /*e7d0*/  @P5 STG.E.U8 desc[UR18][R18.64], R31 ;  /* 0x0000001f12005986 */ /* 0x0007e2000c101112 */
[----:B------:R-:W-:-:S02]  /*e7e0*/  IADD3 R24, P6, R26, R3, RZ ;  /* 0x000000031a187210 */ /* 0x000fc40007fde0ff */
[----:B------:R-:W-:Y:S01]  /*e7f0*/  ISETP.LT.AND P1, PT, R17, UR7, !P0 ;  /* 0x0000000711007c0c */ /* 0x000fe2000c721270 */
[----:B------:R-:W-:Y:S01]  /*e800*/  VIADD R17, R0, 0x8 ;  /* 0x0000000800117836 */ /* 0x000fe20000000000 */
[C---:B------:R-:W-:Y:S01]  /*e810*/  LEA.HI.X.SX32 R25, R26.reuse, R2, 0x1, P6 ;  /* 0x000000021a197211 */ /* 0x040fe200030f0eff */
[----:B------:R-:W-:Y:S01]  /*e820*/  VIADD R26, R26, UR6 ;  /* 0x000000061a1a7c36 */ /* 0x000fe20008000000 */
[----:B------:R4:W-:Y:S01]  /*e830*/  @P4 STG.E.U8 desc[UR18][R20.64], R27 ;  /* 0x0000001b14004986 */ /* 0x0009e2000c101112 */
[----:B--2---:R-:W-:Y:S02]  /*e840*/  PRMT R29, R14, 0x7771, RZ ;  /* 0x000077710e1d7816 */ /* 0x004fe400000000ff */
[----:B------:R-:W-:Y:S01]  /*e850*/  VIADD R22, R26, UR6 ;  /* 0x000000061a167c36 */ /* 0x000fe20008000000 */
[----:B------:R-:W-:Y:S01]  /*e860*/  ISETP.LT.AND P5, PT, R17, UR7, !P0 ;  /* 0x0000000711007c0c */ /* 0x000fe2000c7a1270 */
[----:B------:R-:W-:Y:S01]  /*e870*/  VIADD R17, R0, 0x9 ;  /* 0x0000000900117836 */ /* 0x000fe20000000000 */
[----:B---3--:R-:W-:Y:S01]  /*e880*/  IADD3 R18, P6, R26, R3, RZ ;  /* 0x000000031a127210 */ /* 0x008fe20007fde0ff */
[----:B------:R-:W-:Y:S01]  /*e890*/  VIADD R23, R22, UR6 ;  /* 0x0000000616177c36 */ /* 0x000fe20008000000 */
[----:B------:R2:W-:Y:S01]  /*e8a0*/  @P3 STG.E.U8 desc[UR18][R24.64], R29 ;  /* 0x0000001d18003986 */ /* 0x0005e2000c101112 */
[----:B------:R-:W-:-:S02]  /*e8b0*/  PRMT R31, R15, 0x7771, RZ ;  /* 0x000077710f1f7816 */ /* 0x000fc400000000ff */
[-C--:B------:R-:W-:Y:S01]  /*e8c0*/  LEA.HI.X.SX32 R19, R26, R2.reuse, 0x1, P6 ;  /* 0x000000021a137211 */ /* 0x080fe200030f0eff */
[----:B------:R-:W-:Y:S01]  /*e8d0*/  VIADD R26, R23, UR6 ;  /* 0x00000006171a7c36 */ /* 0x000fe20008000000 */
[-C--:B----4-:R-:W-:Y:S02]  /*e8e0*/  IADD3 R20, P6, R22, R3.reuse, RZ ;  /* 0x0000000316147210 */ /* 0x090fe40007fde0ff */
[----:B------:R-:W-:Y:S01]  /*e8f0*/  ISETP.LT.AND P4, PT, R17, UR7, !P0 ;  /* 0x0000000711007c0c */ /* 0x000fe2000c781270 */
[----:B------:R-:W-:Y:S01]  /*e900*/  VIADD R17, R0, 0xa ;  /* 0x0000000a00117836 */ /* 0x000fe20000000000 */
[----:B------:R-:W-:Y:S02]  /*e910*/  LEA.HI.X.SX32 R21, R22, R2, 0x1, P6 ;  /* 0x0000000216157211 */ /* 0x000fe400030f0eff */
[----:B------:R-:W-:Y:S02]  /*e920*/  IADD3 R22, P6, R23, R3, RZ ;  /* 0x0000000317167210 */ /* 0x000fe40007fde0ff */
[----:B------:R-:W-:-:S02]  /*e930*/  PRMT R27, R15, 0x7770, RZ ;  /* 0x000077700f1b7816 */ /* 0x000fc400000000ff */
[-C--:B------:R-:W-:Y:S02]  /*e940*/  LEA.HI.X.SX32 R23, R23, R2.reuse, 0x1, P6 ;  /* 0x0000000217177211 */ /* 0x080fe400030f0eff */
[----:B--2---:R-:W-:Y:S01]  /*e950*/  IADD3 R24, P6, R26, R3, RZ ;  /* 0x000000031a187210 */ /* 0x004fe20007fde0ff */
[----:B------:R2:W-:Y:S01]  /*e960*/  @P2 STG.E.U8 desc[UR18][R18.64], R27 ;  /* 0x0000001b12002986 */ /* 0x0005e2000c101112 */
[----:B------:R-:W-:Y:S01]  /*e970*/  ISETP.LT.AND P3, PT, R17, UR7, !P0 ;  /* 0x0000000711007c0c */ /* 0x000fe2000c761270 */
[----:B------:R-:W-:Y:S01]  /*e980*/  VIADD R17, R0, 0xb ;  /* 0x0000000b00117836 */ /* 0x000fe20000000000 */
[C---:B------:R-:W-:Y:S01]  /*e990*/  LEA.HI.X.SX32 R25, R26.reuse, R2, 0x1, P6 ;  /* 0x000000021a197211 */ /* 0x040fe200030f0eff */
[----:B------:R-:W-:Y:S01]  /*e9a0*/  VIADD R26, R26, UR6 ;  /* 0x000000061a1a7c36 */ /* 0x000fe20008000000 */
[----:B------:R-:W-:Y:S01]  /*e9b0*/  PRMT R29, R12, 0x7772, RZ ;  /* 0x000077720c1d7816 */ /* 0x000fe200000000ff */
[----:B------:R3:W-:Y:S01]  /*e9c0*/  @P1 STG.E.U8 desc[UR18][R20.64], R31 ;  /* 0x0000001f14001986 */ /* 0x0007e2000c101112 */
[----:B------:R-:W-:Y:S01]  /*e9d0*/  ISETP.LT.AND P2, PT, R17, UR7, !P0 ;  /* 0x0000000711007c0c */ /* 0x000fe2000c741270 */
[----:B------:R-:W-:-:S02]  /*e9e0*/  VIADD R17, R0, 0xc ;  /* 0x0000000c00117836 */ /* 0x000fc40000000000 */
[----:B------:R4:W-:Y:S01]  /*e9f0*/  @P5 STG.E.U8 desc[UR18][R22.64], R29 ;  /* 0x0000001d16005986 */ /* 0x0009e2000c101112 */
[----:B--2---:R-:W-:Y:S01]  /*ea00*/  PRMT R27, R12, 0x7773, RZ ;  /* 0x000077730c1b7816 */ /* 0x004fe200000000ff */
[----:B------:R-:W-:Y:S01]  /*ea10*/  VIADD R12, R0, 0xe ;  /* 0x0000000e000c7836 */ /* 0x000fe20000000000 */
[CC--:B------:R-:W-:Y:S02]  /*ea20*/  IADD3 R18, P6, R26.reuse, R3.reuse, RZ ;  /* 0x000000031a127210 */ /* 0x0c0fe40007fde0ff */
[----:B------:R-:W-:Y:S01]  /*ea30*/  ISETP.LT.AND P1, PT, R17, UR7, !P0 ;  /* 0x0000000711007c0c */ /* 0x000fe2000c721270 */
[----:B------:R2:W-:Y:S01]  /*ea40*/  @P4 STG.E.U8 desc[UR18][R24.64], R27 ;  /* 0x0000001b18004986 */ /* 0x0005e2000c101112 */
[----:B---3--:R-:W-:Y:S01]  /*ea50*/  VIADD R20, R26, UR6 ;  /* 0x000000061a147c36 */ /* 0x008fe20008000000 */
[----:B------:R-:W-:Y:S01]  /*ea60*/  ISETP.LT.AND P4, PT, R12, UR7, !P0 ;  /* 0x000000070c007c0c */ /* 0x000fe2000c781270 */
[----:B------:R-:W-:Y:S01]  /*ea70*/  VIADD R17, R0, 0xd ;  /* 0x0000000d00117836 */ /* 0x000fe20000000000 */
[----:B------:R-:W-:Y:S01]  /*ea80*/  LEA.HI.X.SX32 R19, R26, R2, 0x1, P6 ;  /* 0x000000021a137211 */ /* 0x000fe200030f0eff */
[C---:B------:R-:W-:Y:S01]  /*ea90*/  VIADD R21, R20.reuse, UR6 ;  /* 0x0000000614157c36 */ /* 0x040fe20008000000 */
[----:B------:R-:W-:-:S02]  /*eaa0*/  IADD3 R12, P6, R20, R3, RZ ;  /* 0x00000003140c7210 */ /* 0x000fc40007fde0ff */
[C---:B----4-:R-:W-:Y:S02]  /*eab0*/  PRMT R29, R13.reuse, 0x7772, RZ ;  /* 0x000077720d1d7816 */ /* 0x050fe400000000ff */
[----:B------:R-:W-:Y:S02]  /*eac0*/  PRMT R31, R13, 0x7773, RZ ;  /* 0x000077730d1f7816 */ /* 0x000fe400000000ff */
[-C--:B------:R-:W-:Y:S01]  /*ead0*/  LEA.HI.X.SX32 R13, R20, R2.reuse, 0x1, P6 ;  /* 0x00000002140d7211 */ /* 0x080fe200030f0eff */
[C---:B--2---:R-:W-:Y:S01]  /*eae0*/  VIADD R24, R21.reuse, UR6 ;  /* 0x0000000615187c36 */ /* 0x044fe20008000000 */
[-C--:B------:R-:W-:Y:S01]  /*eaf0*/  IADD3 R20, P6, R21, R3.reuse, RZ ;  /* 0x0000000315147210 */ /* 0x080fe20007fde0ff */
[----:B------:R2:W-:Y:S01]  /*eb00*/  @P3 STG.E.U8 desc[UR18][R18.64], R29 ;  /* 0x0000001d12003986 */ /* 0x0005e2000c101112 */
[----:B------:R-:W-:Y:S01]  /*eb10*/  ISETP.LT.AND P5, PT, R17, UR7, !P0 ;  /* 0x0000000711007c0c */ /* 0x000fe2000c7a1270 */
[----:B------:R-:W-:Y:S01]  /*eb20*/  VIADD R17, R0, 0xf ;  /* 0x0000000f00117836 */ /* 0x000fe20000000000 */
[----:B------:R-:W-:Y:S01]  /*eb30*/  LEA.HI.X.SX32 R21, R21, R2, 0x1, P6 ;  /* 0x0000000215157211 */ /* 0x000fe200030f0eff */
[----:B------:R3:W-:Y:S01]  /*eb40*/  @P2 STG.E.U8 desc[UR18][R12.64], R31 ;  /* 0x0000001f0c002986 */ /* 0x0007e2000c101112 */
[----:B------:R-:W-:-:S02]  /*eb50*/  IADD3 R22, P6, R24, R3, RZ ;  /* 0x0000000318167210 */ /* 0x000fc40007fde0ff */
[----:B------:R-:W-:Y:S02]  /*eb60*/  PRMT R27, R14, 0x7772, RZ ;  /* 0x000077720e1b7816 */ /* 0x000fe400000000ff */
[C---:B------:R-:W-:Y:S01]  /*eb70*/  LEA.HI.X.SX32 R23, R24.reuse, R2, 0x1, P6 ;  /* 0x0000000218177211 */ /* 0x040fe200030f0eff */
[----:B------:R-:W-:Y:S01]  /*eb80*/  VIADD R24, R24, UR6 ;  /* 0x0000000618187c36 */ /* 0x000fe20008000000 */
[----:B------:R-:W-:Y:S01]  /*eb90*/  ISETP.LT.AND P3, PT, R17, UR7, !P0 ;  /* 0x0000000711007c0c */ /* 0x000fe2000c761270 */
[----:B------:R4:W-:Y:S01]  /*eba0*/  @P1 STG.E.U8 desc[UR18][R20.64], R27 ;  /* 0x0000001b14001986 */ /* 0x0009e2000c101112 */
[----:B--2---:R-:W-:Y:S01]  /*ebb0*/  PRMT R29, R14, 0x7773, RZ ;  /* 0x000077730e1d7816 */ /* 0x004fe200000000ff */
[----:B------:R-:W-:Y:S01]  /*ebc0*/  VIADD R18, R24, UR6 ;  /* 0x0000000618127c36 */ /* 0x000fe20008000000 */
[----:B------:R-:W-:Y:S01]  /*ebd0*/  PRMT R25, R15, 0x7773, RZ ;  /* 0x000077730f197816 */ /* 0x000fe200000000ff */
[----:B---3--:R-:W-:Y:S01]  /*ebe0*/  VIADD R13, R0, 0x12 ;  /* 0x00000012000d7836 */ /* 0x008fe20000000000 */
[----:B------:R-:W-:Y:S01]  /*ebf0*/  IADD3 R12, P6, R24, R3, RZ ;  /* 0x00000003180c7210 */ /* 0x000fe20007fde0ff */
[----:B------:R2:W-:Y:S01]  /*ec00*/  @P5 STG.E.U8 desc[UR18][R22.64], R29 ;  /* 0x0000001d16005986 */ /* 0x0005e2000c101112 */
[----:B------:R-:W-:-:S02]  /*ec10*/  VIADD R17, R0, 0x10 ;  /* 0x0000001000117836 */ /* 0x000fc40000000000 */
[----:B------:R-:W-:Y:S01]  /*ec20*/  ISETP.LT.AND P5, PT, R13, UR7, !P0 ;  /* 0x000000070d007c0c */ /* 0x000fe2000c7a1270 */
[----:B------:R-:W-:Y:S01]  /*ec30*/  VIADD R19, R18, UR6 ;  /* 0x0000000612137c36 */ /* 0x000fe20008000000 */
[-C--:B------:R-:W-:Y:S02]  /*ec40*/  LEA.HI.X.SX32 R13, R24, R2.reuse, 0x1, P6 ;  /* 0x00000002180d7211 */ /* 0x080fe400030f0eff */
[----:B------:R-:W-:Y:S02]  /*ec50*/  IADD3 R14, P6, R18, R3, RZ ;  /* 0x00000003120e7210 */ /* 0x000fe40007fde0ff */
[----:B------:R-:W-:Y:S01]  /*ec60*/  ISETP.LT.AND P2, PT, R17, UR7, !P0 ;  /* 0x0000000711007c0c */ /* 0x000fe2000c741270 */
[----:B------:R-:W-:Y:S01]  /*ec70*/  VIADD R17, R0, 0x11 ;  /* 0x0000001100117836 */ /* 0x000fe20000000000 */
[----:B----4-:R-:W-:Y:S01]  /*ec80*/  PRMT R27, R15, 0x7772, RZ ;  /* 0x000077720f1b7816 */ /* 0x010fe200000000ff */
[----:B--2---:R-:W-:Y:S01]  /*ec90*/  VIADD R22, R19, UR6 ;  /* 0x0000000613167c36 */ /* 0x004fe20008000000 */
[----:B------:R-:W-:-:S02]  /*eca0*/  LEA.HI.X.SX32 R15, R18, R2, 0x1, P6 ;  /* 0x00000002120f7211 */ /* 0x000fc400030f0eff */
[-C--:B------:R-:W-:Y:S01]  /*ecb0*/  IADD3 R18, P6, R19, R3.reuse, RZ ;  /* 0x0000000313127210 */ /* 0x080fe20007fde0ff */
[----:B------:R2:W-:Y:S01]  /*ecc0*/  @P4 STG.E.U8 desc[UR18][R12.64], R27 ;  /* 0x0000001b0c004986 */ /* 0x0005e2000c101112 */
[----:B------:R-:W-:Y:S01]  /*ecd0*/  ISETP.LT.AND P1, PT, R17, UR7, !P0 ;  /* 0x0000000711007c0c */ /* 0x000fe2000c721270 */
[----:B------:R-:W-:Y:S01]  /*ece0*/  VIADD R17, R0, 0x13 ;  /* 0x0000001300117836 */ /* 0x000fe20000000000 */
[-C--:B------:R-:W-:Y:S01]  /*ecf0*/  LEA.HI.X.SX32 R19, R19, R2.reuse, 0x1, P6 ;  /* 0x0000000213137211 */ /* 0x080fe200030f0eff */
[----:B------:R3:W-:Y:S01]  /*ed00*/  @P3 STG.E.U8 desc[UR18][R14.64], R25 ;  /* 0x000000190e003986 */ /* 0x0007e2000c101112 */
[-C--:B------:R-:W-:Y:S02]  /*ed10*/  IADD3 R20, P6, R22, R3.reuse, RZ ;  /* 0x0000000316147210 */ /* 0x080fe40007fde0ff */
[----:B0-----:R-:W-:Y:S02]  /*ed20*/  PRMT R23, R8, 0x7770, RZ ;  /* 0x0000777008177816 */ /* 0x001fe400000000ff */
[C---:B------:R-:W-:Y:S01]  /*ed30*/  LEA.HI.X.SX32 R21, R22.reuse, R2, 0x1, P6 ;  /* 0x0000000216157211 */ /* 0x040fe200030f0eff */
[----:B------:R-:W-:Y:S01]  /*ed40*/  VIADD R22, R22, UR6 ;  /* 0x0000000616167c36 */ /* 0x000fe20008000000 */
[----:B------:R-:W-:Y:S01]  /*ed50*/  PRMT R29, R8, 0x7771, RZ ;  /* 0x00007771081d7816 */ /* 0x000fe200000000ff */
[C---:B--2---:R-:W-:Y:S01]  /*ed60*/  VIADD R13, R0.reuse, 0x16 ;  /* 0x00000016000d7836 */ /* 0x044fe20000000000 */
[----:B------:R0:W-:Y:S01]  /*ed70*/  @P2 STG.E.U8 desc[UR18][R18.64], R23 ;  /* 0x0000001712002986 */ /* 0x0001e2000c101112 */
[----:B------:R-:W-:Y:S01]  /*ed80*/  ISETP.LT.AND P4, PT, R17, UR7, !P0 ;  /* 0x0000000711007c0c */ /* 0x000fe2000c781270 */
[----:B------:R-:W-:Y:S01]  /*ed90*/  VIADD R17, R0, 0x14 ;  /* 0x0000001400117836 */ /* 0x000fe20000000000 */
[C---:B------:R-:W-:Y:S01]  /*eda0*/  IADD3 R12, P6, R22.reuse, R3, RZ ;  /* 0x00000003160c7210 */ /* 0x040fe20007fde0ff */
[----:B---3--:R-:W-:Y:S01]  /*edb0*/  VIADD R15, R22, UR6 ;  /* 0x00000006160f7c36 */ /* 0x008fe20008000000 */
[----:B------:R2:W-:Y:S01]  /*edc0*/  @P1 STG.E.U8 desc[UR18][R20.64], R29 ;  /* 0x0000001d14001986 */ /* 0x0005e2000c101112 */
[----:B------:R-:W-:-:S02]  /*edd0*/  ISETP.LT.AND P1, PT, R13, UR7, !P0 ;  /* 0x000000070d007c0c */ /* 0x000fc4000c721270 */
[-C--:B------:R-:W-:Y:S02]  /*ede0*/  LEA.HI.X.SX32 R13, R22, R2.reuse, 0x1, P6 ;  /* 0x00000002160d7211 */ /* 0x080fe400030f0eff */
[CC--:B------:R-:W-:Y:S01]  /*edf0*/  IADD3 R14, P6, R15.reuse, R3.reuse, RZ ;  /* 0x000000030f0e7210 */ /* 0x0c0fe20007fde0ff */
[----:B0-----:R-:W-:Y:S01]  /*ee00*/  VIADD R19, R15, UR6 ;  /* 0x000000060f137c36 */ /* 0x001fe20008000000 */
[----:B------:R-:W-:Y:S01]  /*ee10*/  ISETP.LT.AND P3, PT, R17, UR7, !P0 ;  /* 0x0000000711007c0c */ /* 0x000fe2000c761270 */
[C---:B------:R-:W-:Y:S01]  /*ee20*/  VIADD R17, R0.reuse, 0x15 ;  /* 0x0000001500117836 */ /* 0x040fe20000000000 */
[-C--:B------:R-:W-:Y:S01]  /*ee30*/  LEA.HI.X.SX32 R15, R15, R2.reuse, 0x1, P6 ;  /* 0x000000020f0f7211 */ /* 0x080fe200030f0eff */
[C---:B------:R-:W-:Y:S01]  /*ee40*/  VIADD R22, R19.reuse, UR6 ;  /* 0x0000000613167c36 */ /* 0x040fe20008000000 */
[----:B------:R-:W-:Y:S02]  /*ee50*/  IADD3 R18, P6, R19, R3, RZ ;  /* 0x0000000313127210 */ /* 0x000fe40007fde0ff */
[----:B------:R-:W-:Y:S01]  /*ee60*/  ISETP.LT.AND P2, PT, R17, UR7, !P0 ;  /* 0x0000000711007c0c */ /* 0x000fe2000c741270 */
[----:B------:R-:W-:Y:S01]  /*ee70*/  VIADD R17, R0, 0x17 ;  /* 0x0000001700117836 */ /* 0x000fe20000000000 */
[----:B------:R-:W-:-:S02]  /*ee80*/  LEA.HI.X.SX32 R19, R19, R2, 0x1, P6 ;  /* 0x0000000213137211 */ /* 0x000fc400030f0eff */
[C---:B--2---:R-:W-:Y:S02]  /*ee90*/  IADD3 R20, P6, R22.reuse, R3, RZ ;  /* 0x0000000316147210 */ /* 0x044fe40007fde0ff */
[C---:B------:R-:W-:Y:S02]  /*eea0*/  PRMT R23, R9.reuse, 0x7770, RZ ;  /* 0x0000777009177816 */ /* 0x040fe400000000ff */
[----:B------:R-:W-:Y:S02]  /*eeb0*/  PRMT R27, R9, 0x7771, RZ ;  /* 0x00007771091b7816 */ /* 0x000fe400000000ff */
[C---:B------:R-:W-:Y:S01]  /*eec0*/  LEA.HI.X.SX32 R21, R22.reuse, R2, 0x1, P6 ;  /* 0x0000000216157211 */ /* 0x040fe200030f0eff */
[----:B------:R-:W-:Y:S01]  /*eed0*/  VIADD R22, R22, UR6 ;  /* 0x0000000616167c36 */ /* 0x000fe20008000000 */
[----:B------:R0:W-:Y:S01]  /*eee0*/  @P5 STG.E.U8 desc[UR18][R12.64], R23 ;  /* 0x000000170c005986 */ /* 0x0001e2000c101112 */
[----:B------:R-:W-:Y:S02]  /*eef0*/  PRMT R25, R10, 0x7770, RZ ;  /* 0x000077700a197816 */ /* 0x000fe400000000ff */
[----:B------:R-:W-:Y:S01]  /*ef00*/  ISETP.LT.AND P5, PT, R17, UR7, !P0 ;  /* 0x0000000711007c0c */ /* 0x000fe2000c7a1270 */
[----:B------:R2:W-:Y:S01]  /*ef10*/  @P4 STG.E.U8 desc[UR18][R14.64], R27 ;  /* 0x0000001b0e004986 */ /* 0x0005e2000c101112 */
[----:B------:R-:W-:-:S03]  /*ef20*/  VIADD R17, R0, 0x18 ;  /* 0x0000001800117836 */ /* 0x000fc60000000000 */
[----:B------:R3:W-:Y:S02]  /*ef30*/  @P3 STG.E.U8 desc[UR18][R18.64], R25 ;  /* 0x0000001912003986 */ /* 0x0007e4000c101112 */
[----:B------:R-:W-:Y:S01]  /*ef40*/  ISETP.LT.AND P4, PT, R17, UR7, !P0 ;  /* 0x0000000711007c0c */ /* 0x000fe2000c781270 */
[----:B------:R-:W-:Y:S01]  /*ef50*/  VIADD R17, R0, 0x19 ;  /* 0x0000001900117836 */ /* 0x000fe20000000000 */
[----:B0-----:R-:W-:Y:S01]  /*ef60*/  PRMT R23, R10, 0x7771, RZ ;  /* 0x000077710a177816 */ /* 0x001fe200000000ff */
[----:B------:R-:W-:Y:S01]  /*ef70*/  VIADD R13, R0, 0x1a ;  /* 0x0000001a000d7836 */ /* 0x000fe20000000000 */
[C---:B------:R-:W-:Y:S01]  /*ef80*/  IADD3 R12, P6, R22.reuse, R3, RZ ;  /* 0x00000003160c7210 */ /* 0x040fe20007fde0ff */
[----:B--2---:R-:W-:Y:S02]  /*ef90*/  VIADD R15, R22, UR6 ;  /* 0x00000006160f7c36 */ /* 0x004fe40008000000 */
[----:B------:R0:W-:Y:S01]  /*efa0*/  @P2 STG.E.U8 desc[UR18][R20.64], R23 ;  /* 0x0000001714002986 */ /* 0x0001e2000c101112 */
[----:B------:R-:W-:-:S02]  /*efb0*/  ISETP.LT.AND P2, PT, R13, UR7, !P0 ;  /* 0x000000070d007c0c */ /* 0x000fc4000c741270 */
[-C--:B------:R-:W-:Y:S01]  /*efc0*/  LEA.HI.X.SX32 R13, R22, R2.reuse, 0x1, P6 ;  /* 0x00000002160d7211 */ /* 0x080fe200030f0eff */
[C---:B---3--:R-:W-:Y:S01]  /*efd0*/  VIADD R19, R15.reuse, UR6 ;  /* 0x000000060f137c36 */ /* 0x048fe20008000000 */
[-C--:B------:R-:W-:Y:S02]  /*efe0*/  IADD3 R14, P6, R15, R3.reuse, RZ ;  /* 0x000000030f0e7210 */ /* 0x080fe40007fde0ff */
[----:B------:R-:W-:Y:S01]  /*eff0*/  ISETP.LT.AND P3, PT, R17, UR7, !P0 ;  /* 0x0000000711007c0c */ /* 0x000fe2000c761270 */
[----:B------:R-:W-:Y:S01]  /*f000*/  VIADD R22, R19, UR6 ;  /* 0x0000000613167c36 */ /* 0x000fe20008000000 */
[----:B------:R-:W-:Y:S01]  /*f010*/  LEA.HI.X.SX32 R15, R15, R2, 0x1, P6 ;  /* 0x000000020f0f7211 */ /* 0x000fe200030f0eff */
[----:B------:R-:W-:Y:S01]  /*f020*/  VIADD R17, R0, 0x1b ;  /* 0x0000001b00117836 */ /* 0x000fe20000000000 */
[----:B------:R-:W-:Y:S02]  /*f030*/  IADD3 R18, P6, R19, R3, RZ ;  /* 0x0000000313127210 */ /* 0x000fe40007fde0ff */
[----:B------:R-:W-:-:S02]  /*f040*/  PRMT R25, R11, 0x7770, RZ ;  /* 0x000077700b197816 */ /* 0x000fc400000000ff */
[-C--:B------:R-:W-:Y:S02]  /*f050*/  LEA.HI.X.SX32 R19, R19, R2.reuse, 0x1, P6 ;  /* 0x0000000213137211 */ /* 0x080fe400030f0eff */
[C---:B0-----:R-:W-:Y:S01]  /*f060*/  IADD3 R20, P6, R22.reuse, R3, RZ ;  /* 0x0000000316147210 */ /* 0x041fe20007fde0ff */
[----:B------:R0:W-:Y:S01]  /*f070*/  @P1 STG.E.U8 desc[UR18][R12.64], R25 ;  /* 0x000000190c001986 */ /* 0x0001e2000c101112 */
[----:B------:R-:W-:Y:S02]  /*f080*/  PRMT R27, R11, 0x7771, RZ ;  /* 0x000077710b1b7816 */ /* 0x000fe400000000ff */
[C---:B------:R-:W-:Y:S01]  /*f090*/  LEA.HI.X.SX32 R21, R22.reuse, R2, 0x1, P6 ;  /* 0x0000000216157211 */ /* 0x040fe200030f0eff */
[----:B------:R-:W-:Y:S01]  /*f0a0*/  VIADD R22, R22, UR6 ;  /* 0x0000000616167c36 */ /* 0x000fe20008000000 */
[----:B------:R-:W-:Y:S01]  /*f0b0*/  PRMT R23, R8, 0x7772, RZ ;  /* 0x0000777208177816 */ /* 0x000fe200000000ff */
[----:B------:R2:W-:Y:S01]  /*f0c0*/  @P5 STG.E.U8 desc[UR18][R14.64], R27 ;  /* 0x0000001b0e005986 */ /* 0x0005e2000c101112 */
[----:B------:R-:W-:Y:S01]  /*f0d0*/  ISETP.LT.AND P1, PT, R17, UR7, !P0 ;  /* 0x0000000711007c0c */ /* 0x000fe2000c721270 */
[----:B------:R-:W-:-:S02]  /*f0e0*/  VIADD R17, R0, 0x1c ;  /* 0x0000001c00117836 */ /* 0x000fc40000000000 */
[----:B------:R3:W-:Y:S01]  /*f0f0*/  @P4 STG.E.U8 desc[UR18][R18.64], R23 ;  /* 0x0000001712004986 */ /* 0x0007e2000c101112 */
[----:B0-----:R-:W-:Y:S01]  /*f100*/  PRMT R25, R8, 0x7773, RZ ;  /* 0x0000777308197816 */ /* 0x001fe200000000ff */
[----:B------:R-:W-:Y:S01]  /*f110*/  VIADD R8, R0, 0x1e ;  /* 0x0000001e00087836 */ /* 0x000fe20000000000 */
[CC--:B------:R-:W-:Y:S02]  /*f120*/  IADD3 R12, P6, R22.reuse, R3.reuse, RZ ;  /* 0x00000003160c7210 */ /* 0x0c0fe40007fde0ff */
[----:B------:R-:W-:Y:S01]  /*f130*/  ISETP.LT.AND P5, PT, R17, UR7, !P0 ;  /* 0x0000000711007c0c */ /* 0x000fe2000c7a1270 */
[----:B------:R0:W-:Y:S01]  /*f140*/  @P3 STG.E.U8 desc[UR18][R20.64], R25 ;  /* 0x0000001914003986 */ /* 0x0001e2000c101112 */
[C---:B--2---:R-:W-:Y:S01]  /*f150*/  VIADD R15, R22.reuse, UR6 ;  /* 0x00000006160f7c36 */ /* 0x044fe20008000000 */
[----:B------:R-:W-:Y:S01]  /*f160*/  LEA.HI.X.SX32 R13, R22, R2, 0x1, P6 ;  /* 0x00000002160d7211 */ /* 0x000fe200030f0eff */
[----:B------:R-:W-:Y:S01]  /*f170*/  VIADD R14, R0, 0x1f ;  /* 0x0000001f000e7836 */ /* 0x000fe20000000000 */
[----:B------:R-:W-:Y:S01]  /*f180*/  ISETP.LT.AND P3, PT, R8, UR7, !P0 ;  /* 0x0000000708007c0c */ /* 0x000fe2000c761270 */
[----:B---3--:R-:W-:Y:S01]  /*f190*/  VIADD R18, R15, UR6 ;  /* 0x000000060f127c36 */ /* 0x008fe20008000000 */
[----:B------:R-:W-:Y:S01]  /*f1a0*/  PRMT R23, R9, 0x7772, RZ ;  /* 0x0000777209177816 */ /* 0x000fe200000000ff */
[----:B------:R-:W-:Y:S01]  /*f1b0*/  VIADD R17, R0, 0x1d ;  /* 0x0000001d00117836 */ /* 0x000fe20000000000 */
[----:B------:R-:W-:-:S02]  /*f1c0*/  IADD3 R8, P6, R15, R3, RZ ;  /* 0x000000030f087210 */ /* 0x000fc40007fde0ff */
[----:B------:R-:W-:Y:S01]  /*f1d0*/  PRMT R27, R9, 0x7773, RZ ;  /* 0x00007773091b7816 */ /* 0x000fe200000000ff */
[----:B------:R2:W-:Y:S01]  /*f1e0*/  @P2 STG.E.U8 desc[UR18][R12.64], R23 ;  /* 0x000000170c002986 */ /* 0x0005e2000c101112 */
[-C--:B------:R-:W-:Y:S01]  /*f1f0*/  LEA.HI.X.SX32 R9, R15, R2.reuse, 0x1, P6 ;  /* 0x000000020f097211 */ /* 0x080fe200030f0eff */
[----:B0-----:R-:W-:Y:S01]  /*f200*/  VIADD R20, R18, UR6 ;  /* 0x0000000612147c36 */ /* 0x001fe20008000000 */
[----:B------:R-:W-:Y:S02]  /*f210*/  ISETP.LT.AND P2, PT, R14, UR7, !P0 ;  /* 0x000000070e007c0c */ /* 0x000fe4000c741270 */
[----:B------:R-:W-:Y:S01]  /*f220*/  IADD3 R14, P6, R18, R3, RZ ;  /* 0x00000003120e7210 */ /* 0x000fe20007fde0ff */
[----:B------:R0:W-:Y:S01]  /*f230*/  @P1 STG.E.U8 desc[UR18][R8.64], R27 ;  /* 0x0000001b08001986 */ /* 0x0001e2000c101112 */
[----:B------:R-:W-:Y:S01]  /*f240*/  ISETP.LT.AND P4, PT, R17, UR7, !P0 ;  /* 0x0000000711007c0c */ /* 0x000fe2000c781270 */
[----:B------:R-:W-:Y:S01]  /*f250*/  VIADD R17, R0, 0x20 ;  /* 0x0000002000117836 */ /* 0x000fe20000000000 */
[----:B------:R-:W-:-:S02]  /*f260*/  LEA.HI.X.SX32 R15, R18, R2, 0x1, P6 ;  /* 0x00000002120f7211 */ /* 0x000fc400030f0eff */
[-C--:B------:R-:W-:Y:S01]  /*f270*/  IADD3 R18, P6, R20, R3.reuse, RZ ;  /* 0x0000000314127210 */ /* 0x080fe20007fde0ff */
[----:B--2---:R-:W-:Y:S01]  /*f280*/  VIADD R12, R0, 0x23 ;  /* 0x00000023000c7836 */ /* 0x004fe20000000000 */
[----:B------:R-:W-:Y:S02]  /*f290*/  PRMT R25, R10, 0x7772, RZ ;  /* 0x000077720a197816 */ /* 0x000fe400000000ff */
[C---:B------:R-:W-:Y:S01]  /*f2a0*/  LEA.HI.X.SX32 R19, R20.reuse, R2, 0x1, P6 ;  /* 0x0000000214137211 */ /* 0x040fe200030f0eff */
[----:B------:R-:W-:Y:S01]  /*f2b0*/  VIADD R20, R20, UR6 ;  /* 0x0000000614147c36 */ /* 0x000fe20008000000 */
[----:B------:R-:W-:Y:S01]  /*f2c0*/  ISETP.LT.AND P1, PT, R17, UR7, !P0 ;  /* 0x0000000711007c0c */ /* 0x000fe2000c721270 */
[----:B------:R-:W-:Y:S01]  /*f2d0*/  VIADD R17, R0, 0x21 ;  /* 0x0000002100117836 */ /* 0x000fe20000000000 */
[----:B------:R-:W-:Y:S01]  /*f2e0*/  PRMT R23, R10, 0x7773, RZ ;  /* 0x000077730a177816 */ /* 0x000fe200000000ff */
[----:B0-----:R-:W-:Y:S01]  /*f2f0*/  VIADD R9, R0, 0x22 ;  /* 0x0000002200097836 */ /* 0x001fe20000000000 */
[C---:B------:R-:W-:Y:S01]  /*f300*/  IADD3 R8, P6, R20.reuse, R3, RZ ;  /* 0x0000000314087210 */ /* 0x040fe20007fde0ff */
[----:B------:R0:W-:Y:S01]  /*f310*/  @P5 STG.E.U8 desc[UR18][R14.64], R25 ;  /* 0x000000190e005986 */ /* 0x0001e2000c101112 */
[----:B------:R-:W-:Y:S01]  /*f320*/  VIADD R13, R20, UR6 ;  /* 0x00000006140d7c36 */ /* 0x000fe20008000000 */
[----:B------:R-:W-:-:S02]  /*f330*/  ISETP.LT.AND P5, PT, R17, UR7, !P0 ;  /* 0x0000000711007c0c */ /* 0x000fc4000c7a1270 */
[----:B------:R1:W-:Y:S01]  /*f340*/  @P4 STG.E.U8 desc[UR18][R18.64], R23 ;  /* 0x0000001712004986 */ /* 0x0003e2000c101112 */
[----:B------:R-:W-:Y:S02]  /*f350*/  ISETP.LT.AND P4, PT, R9, UR7, !P0 ;  /* 0x0000000709007c0c */ /* 0x000fe4000c781270 */
[-C--:B------:R-:W-:Y:S02]  /*f360*/  LEA.HI.X.SX32 R9, R20, R2.reuse, 0x1, P6 ;  /* 0x0000000214097211 */ /* 0x080fe400030f0eff */
[----:B------:R-:W-:Y:S02]  /*f370*/  PRMT R17, R11, 0x7772, RZ ;  /* 0x000077720b117816 */ /* 0x000fe400000000ff */
[C---:B------:R-:W-:Y:S01]  /*f380*/  IADD3 R10, P6, R13.reuse, R3, RZ ;  /* 0x000000030d0a7210 */ /* 0x040fe20007fde0ff */
[----:B0-----:R-:W-:Y:S01]  /*f390*/  VIADD R15, R13, UR6 ;  /* 0x000000060d0f7c36 */ /* 0x001fe20008000000 */
[----:B------:R-:W-:Y:S01]  /*f3a0*/  PRMT R21, R11, 0x7773, RZ ;  /* 0x000077730b157816 */ /* 0x000fe200000000ff */
[----:B------:R0:W-:Y:S01]  /*f3b0*/  @P3 STG.E.U8 desc[UR18][R8.64], R17 ;  /* 0x0000001108003986 */ /* 0x0001e2000c101112 */
[----:B------:R-:W-:Y:S01]  /*f3c0*/  LEA.HI.X.SX32 R11, R13, R2, 0x1, P6 ;  /* 0x000000020d0b7211 */ /* 0x000fe200030f0eff */
[----:B------:R-:W-:Y:S01]  /*f3d0*/  VIADD R14, R0, 0x24 ;  /* 0x00000024000e7836 */ /* 0x000fe20000000000 */
[----:B------:R-:W-:-:S02]  /*f3e0*/  ISETP.LT.AND P3, PT, R12, UR7, !P0 ;  /* 0x000000070c007c0c */ /* 0x000fc4000c761270 */
[CC--:B------:R-:W-:Y:S01]  /*f3f0*/  IADD3 R12, P6, R15.reuse, R3.reuse, RZ ;  /* 0x000000030f0c7210 */ /* 0x0c0fe20007fde0ff */
[----:B------:R2:W-:Y:S01]  /*f400*/  @P2 STG.E.U8 desc[UR18][R10.64], R21 ;  /* 0x000000150a002986 */ /* 0x0005e2000c101112 */
[----:B-1----:R-:W-:Y:S02]  /*f410*/  PRMT R19, R4, 0x7770, RZ ;  /* 0x0000777004137816 */ /* 0x002fe400000000ff */
[CC--:B------:R-:W-:Y:S01]  /*f420*/  LEA.HI.X.SX32 R13, R15.reuse, R2.reuse, 0x1, P6 ;  /* 0x000000020f0d7211 */ /* 0x0c0fe200030f0eff */
[----:B------:R-:W-:Y:S01]  /*f430*/  VIADD R15, R15, UR6 ;  /* 0x000000060f0f7c36 */ /* 0x000fe20008000000 */
[----:B------:R-:W-:Y:S01]  /*f440*/  ISETP.LT.AND P2, PT, R14, UR7, !P0 ;  /* 0x000000070e007c0c */ /* 0x000fe2000c741270 */
[----:B------:R-:W-:Y:S01]  /*f450*/  VIADD R14, R0, 0x25 ;  /* 0x00000025000e7836 */ /* 0x000fe20000000000 */
[----:B------:R-:W-:Y:S01]  /*f460*/  PRMT R23, R5, 0x7770, RZ ;  /* 0x0000777005177816 */ /* 0x000fe200000000ff */
[C---:B0-----:R-:W-:Y:S01]  /*f470*/  VIADD R17, R15.reuse, UR6 ;  /* 0x000000060f117c36 */ /* 0x041fe20008000000 */
[C---:B------:R-:W-:Y:S01]  /*f480*/  IADD3 R8, P6, R15.reuse, R3, RZ ;  /* 0x000000030f087210 */ /* 0x040fe20007fde0ff */
[----:B------:R0:W-:Y:S01]  /*f490*/  @P1 STG.E.U8 desc[UR18][R12.64], R19 ;  /* 0x000000130c001986 */ /* 0x0001e2000c101112 */
[----:B------:R-:W-:Y:S01]  /*f4a0*/  ISETP.LT.AND P1, PT, R14, UR7, !P0 ;  /* 0x000000070e007c0c */ /* 0x000fe2000c721270 */
[----:B------:R-:W-:Y:S01]  /*f4b0*/  VIADD R14, R0, 0x26 ;  /* 0x00000026000e7836 */ /* 0x000fe20000000000 */
[----:B------:R-:W-:Y:S01]  /*f4c0*/  LEA.HI.X.SX32 R9, R15, R2, 0x1, P6 ;  /* 0x000000020f097211 */ /* 0x000fe200030f0eff */
[----:B------:R-:W-:Y:S01]  /*f4d0*/  VIADD R15, R17, UR6 ;  /* 0x00000006110f7c36 */ /* 0x000fe20008000000 */
[----:B--2---:R-:W-:-:S02]  /*f4e0*/  PRMT R21, R4, 0x7771, RZ ;  /* 0x0000777104157816 */ /* 0x004fc400000000ff */
[-C--:B------:R-:W-:Y:S01]  /*f4f0*/  IADD3 R10, P6, R17, R3.reuse, RZ ;  /* 0x00000003110a7210 */ /* 0x080fe20007fde0ff */
[----:B------:R-:W-:Y:S01]  /*f500*/  VIADD R18, R15, UR6 ;  /* 0x000000060f127c36 */ /* 0x000fe20008000000 */
[----:B------:R-:W-:Y:S01]  /*f510*/  PRMT R25, R5, 0x7773, RZ ;  /* 0x0000777305197816 */ /* 0x000fe200000000ff */
[----:B------:R1:W-:Y:S01]  /*f520*/  @P5 STG.E.U8 desc[UR18][R8.64], R21 ;  /* 0x0000001508005986 */ /* 0x0003e2000c101112 */
[----:B------:R-:W-:Y:S01]  /*f530*/  LEA.HI.X.SX32 R11, R17, R2, 0x1, P6 ;  /* 0x00000002110b7211 */ /* 0x000fe200030f0eff */
[----:B------:R-:W-:Y:S01]  /*f540*/  VIADD R17, R0, 0x28 ;  /* 0x0000002800117836 */ /* 0x000fe20000000000 */
[----:B------:R-:W-:Y:S01]  /*f550*/  ISETP.LT.AND P5, PT, R14, UR7, !P0 ;  /* 0x000000070e007c0c */ /* 0x000fe2000c7a1270 */
[----:B------:R-:W-:Y:S01]  /*f560*/  VIADD R14, R0, 0x27 ;  /* 0x00000027000e7836 */ /* 0x000fe20000000000 */
[----:B0-----:R-:W-:Y:S01]  /*f570*/  IADD3 R12, P6, R15, R3, RZ ;  /* 0x000000030f0c7210 */ /* 0x001fe20007fde0ff */
[----:B------:R0:W-:Y:S01]  /*f580*/  @P4 STG.E.U8 desc[UR18][R10.64], R23 ;  /* 0x000000170a004986 */ /* 0x0001e2000c101112 */
[----:B------:R-:W-:-:S02]  /*f590*/  PRMT R19, R5, 0x7771, RZ ;  /* 0x0000777105137816 */ /* 0x000fc400000000ff */
[-C--:B------:R-:W-:Y:S02]  /*f5a0*/  LEA.HI.X.SX32 R13, R15, R2.reuse, 0x1, P6 ;  /* 0x000000020f0d7211 */ /* 0x080fe400030f0eff */
[----:B------:R-:W-:Y:S01]  /*f5b0*/  ISETP.LT.AND P4, PT, R14, UR7, !P0 ;  /* 0x000000070e007c0c */ /* 0x000fe2000c781270 */
[----:B-1----:R-:W-:Y:S01]  /*f5c0*/  VIADD R9, R0, 0x29 ;  /* 0x0000002900097836 */ /* 0x002fe20000000000 */
[----:B------:R-:W-:Y:S01]  /*f5d0*/  IADD3 R14, P6, R18, R3, RZ ;  /* 0x00000003120e7210 */ /* 0x000fe20007fde0ff */
[----:B------:R1:W-:Y:S01]  /*f5e0*/  @P3 STG.E.U8 desc[UR18][R12.64], R19 ;  /* 0x000000130c003986 */ /* 0x0003e2000c101112 */
[----:B------:R-:W-:Y:S02]  /*f5f0*/  PRMT R21, R6, 0x7770, RZ ;  /* 0x0000777006157816 */ /* 0x000fe400000000ff */
[C---:B------:R-:W-:Y:S01]  /*f600*/  LEA.HI.X.SX32 R15, R18.reuse, R2, 0x1, P6 ;  /* 0x00000002120f7211 */ /* 0x040fe200030f0eff */
[----:B------:R-:W-:Y:S01]  /*f610*/  VIADD R18, R18, UR6 ;  /* 0x0000000612127c36 */ /* 0x000fe20008000000 */
[----:B0-----:R-:W-:-:S02]  /*f620*/  PRMT R23, R6, 0x7771, RZ ;  /* 0x0000777106177816 */ /* 0x001fc400000000ff */
[----:B------:R-:W-:Y:S01]  /*f630*/  ISETP.LT.AND P3, PT, R17, UR7, !P0 ;  /* 0x0000000711007c0c */ /* 0x000fe2000c761270 */
[C---:B------:R-:W-:Y:S01]  /*f640*/  VIADD R11, R18.reuse, UR6 ;  /* 0x00000006120b7c36 */ /* 0x040fe20008000000 */
[CC--:B------:R-:W-:Y:S01]  /*f650*/  IADD3 R8, P6, R18.reuse, R3.reuse, RZ ;  /* 0x0000000312087210 */ /* 0x0c0fe20007fde0ff */
[----:B------:R0:W-:Y:S01]  /*f660*/  @P2 STG.E.U8 desc[UR18][R14.64], R21 ;  /* 0x000000150e002986 */ /* 0x0001e2000c101112 */
[----:B------:R-:W-:Y:S01]  /*f670*/  ISETP.LT.AND P2, PT, R9, UR7, !P0 ;  /* 0x0000000709007c0c */ /* 0x000fe2000c741270 */
[C---:B-1----:R-:W-:Y:S01]  /*f680*/  VIADD R13, R11.reuse, UR6 ;  /* 0x000000060b0d7c36 */ /* 0x042fe20008000000 */
[-C--:B------:R-:W-:Y:S01]  /*f690*/  LEA.HI.X.SX32 R9, R18, R2.reuse, 0x1, P6 ;  /* 0x0000000212097211 */ /* 0x080fe200030f0eff */
[----:B------:R-:W-:Y:S01]  /*f6a0*/  VIADD R17, R0, 0x2a ;  /* 0x0000002a00117836 */ /* 0x000fe20000000000 */
[----:B------:R-:W-:Y:S01]  /*f6b0*/  IADD3 R10, P6, R11, R3, RZ ;  /* 0x000000030b0a7210 */ /* 0x000fe20007fde0ff */
[----:B------:R-:W-:Y:S01]  /*f6c0*/  VIADD R18, R13, UR6 ;  /* 0x000000060d127c36 */ /* 0x000fe20008000000 */
[----:B------:R-:W-:Y:S01]  /*f6d0*/  PRMT R19, R7, 0x7770, RZ ;  /* 0x0000777007137816 */ /* 0x000fe200000000ff */
[----:B------:R1:W-:Y:S01]  /*f6e0*/  @P1 STG.E.U8 desc[UR18][R8.64], R23 ;  /* 0x0000001708001986 */ /* 0x0003e2000c101112 */
[----:B------:R-:W-:-:S02]  /*f6f0*/  LEA.HI.X.SX32 R11, R11, R2, 0x1, P6 ;  /* 0x000000020b0b7211 */ /* 0x000fc400030f0eff */
[-C--:B------:R-:W-:Y:S01]  /*f700*/  IADD3 R12, P6, R13, R3.reuse, RZ ;  /* 0x000000030d0c7210 */ /* 0x080fe20007fde0ff */
[----:B0-----:R-:W-:Y:S01]  /*f710*/  VIADD R14, R0, 0x2b ;  /* 0x0000002b000e7836 */ /* 0x001fe20000000000 */
[----:B------:R-:W-:Y:S01]  /*f720*/  PRMT R21, R7, 0x7771, RZ ;  /* 0x0000777107157816 */ /* 0x000fe200000000ff */
[----:B------:R0:W-:Y:S01]  /*f730*/  @P5 STG.E.U8 desc[UR18][R10.64], R19 ;  /* 0x000000130a005986 */ /* 0x0001e2000c101112 */
[-C--:B------:R-:W-:Y:S02]  /*f740*/  LEA.HI.X.SX32 R13, R13, R2.reuse, 0x1, P6 ;  /* 0x000000020d0d7211 */ /* 0x080fe400030f0eff */
[----:B------:R-:W-:Y:S02]  /*f750*/  ISETP.LT.AND P5, PT, R14, UR7, !P0 ;  /* 0x000000070e007c0c */ /* 0x000fe4000c7a1270 */
[CC--:B------:R-:W-:Y:S01]  /*f760*/  IADD3 R14, P6, R18.reuse, R3.reuse, RZ ;  /* 0x00000003120e7210 */ /* 0x0c0fe20007fde0ff */
[----:B-1----:R-:W-:Y:S01]  /*f770*/  VIADD R9, R18, UR6 ;  /* 0x0000000612097c36 */ /* 0x002fe20008000000 */
[----:B------:R-:W-:Y:S01]  /*f780*/  ISETP.LT.AND P1, PT, R17, UR7, !P0 ;  /* 0x0000000711007c0c */ /* 0x000fe2000c721270 */
[----:B------:R-:W-:Y:S01]  /*f790*/  VIADD R17, R0, 0x2c ;  /* 0x0000002c00117836 */ /* 0x000fe20000000000 */
[-C--:B------:R-:W-:Y:S01]  /*f7a0*/  LEA.HI.X.SX32 R15, R18, R2.reuse, 0x1, P6 ;  /* 0x00000002120f7211 */ /* 0x080fe200030f0eff */
[----:B------:R-:W-:Y:S01]  /*f7b0*/  VIADD R8, R0, 0x2d ;  /* 0x0000002d00087836 */ /* 0x000fe20000000000 */
[C---:B------:R-:W-:Y:S01]  /*f7c0*/  IADD3 R18, P6, R9.reuse, R3, RZ ;  /* 0x0000000309127210 */ /* 0x040fe20007fde0ff */
[C---:B0-----:R-:W-:Y:S01]  /*f7d0*/  VIADD R10, R9.reuse, UR6 ;  /* 0x00000006090a7c36 */ /* 0x041fe20008000000 */
[----:B------:R-:W-:Y:S01]  /*f7e0*/  PRMT R23, R4, 0x7772, RZ ;  /* 0x0000777204177816 */ /* 0x000fe200000000ff */
[----:B------:R0:W-:Y:S01]  /*f7f0*/  @P4 STG.E.U8 desc[UR18][R12.64], R21 ;  /* 0x000000150c004986 */ /* 0x0001e2000c101112 */
[----:B------:R-:W-:Y:S01]  /*f800*/  LEA.HI.X.SX32 R19, R9, R2, 0x1, P6 ;  /* 0x0000000209137211 */ /* 0x000fe200030f0eff */
[----:B------:R-:W-:Y:S01]  /*f810*/  VIADD R9, R10, UR6 ;  /* 0x000000060a097c36 */ /* 0x000fe20008000000 */
[----:B------:R-:W-:Y:S01]  /*f820*/  ISETP.LT.AND P4, PT, R17, UR7, !P0 ;  /* 0x0000000711007c0c */ /* 0x000fe2000c781270 */
[----:B------:R1:W-:Y:S01]  /*f830*/  @P3 STG.E.U8 desc[UR18][R14.64], R23 ;  /* 0x000000170e003986 */ /* 0x0003e2000c101112 */
[----:B------:R-:W-:Y:S01]  /*f840*/  ISETP.LT.AND P3, PT, R8, UR7, !P0 ;  /* 0x0000000708007c0c */ /* 0x000fe2000c761270 */
[----:B------:R-:W-:Y:S01]  /*f850*/  VIADD R8, R0, 0x2e ;  /* 0x0000002e00087836 */ /* 0x000fe20000000000 */
[----:B------:R-:W-:Y:S01]  /*f860*/  PRMT R17, R4, 0x7773, RZ ;  /* 0x0000777304117816 */ /* 0x000fe200000000ff */
[----:B------:R-:W-:-:S02]  /*f870*/  VIADD R4, R0, 0x2f ;  /* 0x0000002f00047836 */ /* 0x000fc40000000000 */
[----:B------:R-:W-:Y:S01]  /*f880*/  VIADD R20, R9, UR6 ;  /* 0x0000000609147c36 */ /* 0x000fe20008000000 */
[CC--:B0-----:R-:W-:Y:S01]  /*f890*/  IADD3 R12, P6, R10.reuse, R3.reuse, RZ ;  /* 0x000000030a0c7210 */ /* 0x0c1fe20007fde0ff */
[----:B------:R0:W-:Y:S01]  /*f8a0*/  @P2 STG.E.U8 desc[UR18][R18.64], R17 ;  /* 0x0000001112002986 */ /* 0x0001e2000c101112 */
[----:B------:R-:W-:Y:S02]  /*f8b0*/  PRMT R21, R5, 0x7772, RZ ;  /* 0x0000777205157816 */ /* 0x000fe400000000ff */
[-C--:B------:R-:W-:Y:S02]  /*f8c0*/  LEA.HI.X.SX32 R13, R10, R2.reuse, 0x1, P6 ;  /* 0x000000020a0d7211 */ /* 0x080fe400030f0eff */
[C---:B-1----:R-:W-:Y:S02]  /*f8d0*/  IADD3 R14, P6, R9.reuse, R3, RZ ;  /* 0x00000003090e7210 */ /* 0x042fe40007fde0ff */
[----:B------:R-:W-:Y:S01]  /*f8e0*/  ISETP.LT.AND P2, PT, R8, UR7, !P0 ;  /* 0x0000000708007c0c */ /* 0x000fe2000c741270 */
[----:B------:R1:W-:Y:S01]  /*f8f0*/  @P1 STG.E.U8 desc[UR18][R12.64], R21 ;  /* 0x000000150c001986 */ /* 0x0003e2000c101112 */
[----:B------:R-:W-:-:S02]  /*f900*/  LEA.HI.X.SX32 R15, R9, R2, 0x1, P6 ;  /* 0x00000002090f7211 */ /* 0x000fc400030f0eff */
[----:B------:R-:W-:Y:S01]  /*f910*/  ISETP.LT.AND P1, PT, R4, UR7, !P0 ;  /* 0x0000000704007c0c */ /* 0x000fe2000c721270 */
[----:B------:R-:W2:Y:S01]  /*f920*/  LDS.128 R8, [R16] ;  /* 0x0000000010087984 */ /* 0x000ea20000000c00 */
[CC--:B------:R-:W-:Y:S01]  /*f930*/  IADD3 R4, P6, R20.reuse, R3.reuse, RZ ;  /* 0x0000000314047210 */ /* 0x0c0fe20007fde0ff */
[----:B0-----:R-:W-:Y:S01]  /*f940*/  VIADD R18, R20, UR6 ;  /* 0x0000000614127c36 */ /* 0x001fe20008000000 */
[----:B------:R-:W-:Y:S01]  /*f950*/  PRMT R23, R6, 0x7773, RZ ;  /* 0x0000777306177816 */ /* 0x000fe200000000ff */
[----:B------:R0:W-:Y:S01]  /*f960*/  @P5 STG.E.U8 desc[UR18][R14.64], R25 ;  /* 0x000000190e005986 */ /* 0x0001e2000c101112 */
[----:B------:R-:W-:Y:S01]  /*f970*/  LEA.HI.X.SX32 R5, R20, R2, 0x1, P6 ;  /* 0x0000000214057211 */ /* 0x000fe200030f0eff */
[----:B------:R-:W-:Y:S01]  /*f980*/  VIADD R17, R0, 0x30 ;  /* 0x0000003000117836 */ /* 0x000fe20000000000 */
[----:B------:R-:W-:Y:S02]  /*f990*/  PRMT R19, R7, 0x7773, RZ ;  /* 0x0000777307137816 */ /* 0x000fe400000000ff */
[----:B-1----:R-:W-:-:S02]  /*f9a0*/  IADD3 R12, P6, R18, R3, RZ ;  /* 0x00000003120c7210 */ /* 0x002fc40007fde0ff */
[----:B------:R-:W-:Y:S01]  /*f9b0*/  PRMT R21, R6, 0x7772, RZ ;  /* 0x0000777206157816 */ /* 0x000fe200000000ff */
[----:B------:R-:W-:Y:S01]  /*f9c0*/  VIADD R6, R0, 0x32 ;  /* 0x0000003200067836 */ /* 0x000fe20000000000 */
[CC--:B------:R-:W-:Y:S01]  /*f9d0*/  LEA.HI.X.SX32 R13, R18.reuse, R2.reuse, 0x1, P6 ;  /* 0x00000002120d7211 */ /* 0x0c0fe200030f0eff */
[----:B------:R-:W-:Y:S01]  /*f9e0*/  VIADD R18, R18, UR6 ;  /* 0x0000000612127c36 */ /* 0x000fe20008000000 */
[----:B------:R-:W-:Y:S01]  /*f9f0*/  ISETP.LT.AND P5, PT, R17, UR7, !P0 ;  /* 0x0000000711007c0c */ /* 0x000fe2000c7a1270 */
[----:B------:R1:W-:Y:S01]  /*fa00*/  @P4 STG.E.U8 desc[UR18][R4.64], R21 ;  /* 0x0000001504004986 */ /* 0x0003e2000c101112 */
[----:B------:R-:W-:Y:S02]  /*fa10*/  VIADD R17, R0, 0x31 ;  /* 0x0000003100117836 */ /* 0x000fe40000000000 */
[C---:B0-----:R-:W-:Y:S01]  /*fa20*/  IADD3 R14, P6, R18.reuse, R3, RZ ;  /* 0x00000003120e7210 */ /* 0x041fe20007fde0ff */
[----:B------:R-:W-:Y:S01]  /*fa30*/  VIADD R16, R18, UR6 ;  /* 0x0000000612107c36 */ /* 0x000fe20008000000 */
[----:B------:R0:W-:Y:S01]  /*fa40*/  @P3 STG.E.U8 desc[UR18][R12.64], R23 ;  /* 0x000000170c003986 */ /* 0x0001e2000c101112 */
[----:B------:R-:W-:Y:S01]  /*fa50*/  ISETP.LT.AND P3, PT, R6, UR7, !P0 ;  /* 0x0000000706007c0c */ /* 0x000fe2000c761270 */
[----:B------:R-:W-:Y:S01]  /*fa60*/  VIADD R6, R0, 0x33 ;  /* 0x0000003300067836 */ /* 0x000fe20000000000 */
[----:B------:R-:W-:-:S02]  /*fa70*/  LEA.HI.X.SX32 R15, R18, R2, 0x1, P6 ;  /* 0x00000002120f7211 */ /* 0x000fc400030f0eff */
[----:B------:R-:W-:Y:S02]  /*fa80*/  ISETP.LT.AND P4, PT, R17, UR7, !P0 ;  /* 0x0000000711007c0c */ /* 0x000fe4000c781270 */
[----:B-1----:R-:W-:Y:S01]  /*fa90*/  PRMT R21, R7, 0x7772, RZ ;  /* 0x0000777207157816 */ /* 0x002fe200000000ff */
[C---:B------:R-:W-:Y:S01]  /*faa0*/  VIADD R7, R16.reuse, UR6 ;  /* 0x0000000610077c36 */ /* 0x040fe20008000000 */
[----:B------:R-:W-:-:S03]  /*fab0*/  IADD3 R4, P6, R16, R3, RZ ;  /* 0x0000000310047210 */ /* 0x000fc60007fde0ff */
[----:B------:R1:W-:Y:S01]  /*fac0*/  @P2 STG.E.U8 desc[UR18][R14.64], R21 ;  /* 0x000000150e002986 */ /* 0x0003e2000c101112 */
[-C--:B------:R-:W-:Y:S01]  /*fad0*/  LEA.HI.X.SX32 R5, R16, R2.reuse, 0x1, P6 ;  /* 0x0000000210057211 */ /* 0x080fe200030f0eff */
[----:B0-----:R-:W-:Y:S01]  /*fae0*/  VIADD R12, R0, 0x34 ;  /* 0x00000034000c7836 */ /* 0x001fe20000000000 */
[----:B------:R-:W-:Y:S01]  /*faf0*/  ISETP.LT.AND P2, PT, R6, UR7, !P0 ;  /* 0x0000000706007c0c */ /* 0x000fe2000c741270 */
[C---:B------:R-:W-:Y:S01]  /*fb00*/  VIADD R17, R7.reuse, UR6 ;  /* 0x0000000607117c36 */ /* 0x040fe20008000000 */
[CC--:B------:R-:W-:Y:S01]  /*fb10*/  IADD3 R6, P6, R7.reuse, R3.reuse, RZ ;  /* 0x0000000307067210 */ /* 0x0c0fe20007fde0ff */
[----:B------:R0:W-:Y:S01]  /*fb20*/  @P1 STG.E.U8 desc[UR18][R4.64], R19 ;  /* 0x0000001304001986 */ /* 0x0001e2000c101112 */
[----:B------:R-:W-:Y:S01]  /*fb30*/  ISETP.LT.AND P1, PT, R12, UR7, !P0 ;  /* 0x000000070c007c0c */ /* 0x000fe2000c721270 */
[C---:B------:R-:W-:Y:S01]  /*fb40*/  VIADD R16, R0.reuse, 0x35 ;  /* 0x0000003500107836 */ /* 0x040fe20000000000 */
[----:B------:R-:W-:Y:S02]  /*fb50*/  LEA.HI.X.SX32 R7, R7, R2, 0x1, P6 ;  /* 0x0000000207077211 */ /* 0x000fe400030f0eff */
[----:B------:R-:W-:Y:S01]  /*fb60*/  IADD3 R12, P6, R17, R3, RZ ;  /* 0x00000003110c7210 */ /* 0x000fe20007fde0ff */
[----:B-1----:R-:W-:Y:S01]  /*fb70*/  VIADD R14, R0, 0x37 ;  /* 0x00000037000e7836 */ /* 0x002fe20000000000 */
[----:B--2---:R-:W-:-:S02]  /*fb80*/  PRMT R23, R8, 0x7770, RZ ;  /* 0x0000777008177816 */ /* 0x004fc400000000ff */
[CC--:B------:R-:W-:Y:S01]  /*fb90*/  LEA.HI.X.SX32 R13, R17.reuse, R2.reuse, 0x1, P6 ;  /* 0x00000002110d7211 */ /* 0x0c0fe200030f0eff */
[----:B------:R-:W-:Y:S01]  /*fba0*/  VIADD R17, R17, UR6 ;  /* 0x0000000611117c36 */ /* 0x000fe20008000000 */
[----:B------:R-:W-:Y:S01]  /*fbb0*/  PRMT R21, R8, 0x7771, RZ ;  /* 0x0000777108157816 */ /* 0x000fe200000000ff */
[----:B0-----:R-:W-:Y:S01]  /*fbc0*/  VIADD R5, R0, 0x36 ;  /* 0x0000003600057836 */ /* 0x001fe20000000000 */
[----:B------:R0:W-:Y:S01]  /*fbd0*/  @P5 STG.E.U8 desc[UR18][R6.64], R23 ;  /* 0x0000001706005986 */ /* 0x0001e2000c101112 */
[C---:B------:R-:W-:Y:S01]  /*fbe0*/  VIADD R15, R17.reuse, UR6 ;  /* 0x00000006110f7c36 */ /* 0x040fe20008000000 */
[----:B------:R-:W-:Y:S02]  /*fbf0*/  IADD3 R4, P6, R17, R3, RZ ;  /* 0x0000000311047210 */ /* 0x000fe40007fde0ff */
[----:B------:R1:W-:Y:S01]  /*fc00*/  @P4 STG.E.U8 desc[UR18][R12.64], R21 ;  /* 0x000000150c004986 */ /* 0x0003e2000c101112 */
[----:B------:R-:W-:Y:S02]  /*fc10*/  ISETP.LT.AND P4, PT, R5, UR7, !P0 ;  /* 0x0000000705007c0c */ /* 0x000fe4000c781270 */
[----:B------:R-:W-:-:S02]  /*fc20*/  LEA.HI.X.SX32 R5, R17, R2, 0x1, P6 ;  /* 0x0000000211057211 */ /* 0x000fc400030f0eff */
[----:B------:R-:W-:Y:S02]  /*fc30*/  PRMT R19, R9, 0x7770, RZ ;  /* 0x0000777009137816 */ /* 0x000fe400000000ff */
[----:B------:R-:W-:Y:S01]  /*fc40*/  ISETP.LT.AND P5, PT, R16, UR7, !P0 ;  /* 0x0000000710007c0c */ /* 0x000fe2000c7a1270 */
[C---:B------:R-:W-:Y:S01]  /*fc50*/  VIADD R16, R15.reuse, UR6 ;  /* 0x000000060f107c36 */ /* 0x040fe20008000000 */
[-C--:B0-----:R-:W-:Y:S01]  /*fc60*/  IADD3 R6, P6, R15, R3.reuse, RZ ;  /* 0x000000030f067210 */ /* 0x081fe20007fde0ff */
[----:B------:R0:W-:Y:S01]  /*fc70*/  @P3 STG.E.U8 desc[UR18][R4.64], R19 ;  /* 0x0000001304003986 */ /* 0x0001e2000c101112 */
[----:B------:R-:W-:Y:S01]  /*fc80*/  PRMT R23, R9, 0x7771, RZ ;  /* 0x0000777109177816 */ /* 0x000fe200000000ff */
[----:B------:R-:W-:Y:S01]  /*fc90*/  VIADD R17, R16, UR6 ;  /* 0x0000000610117c36 */ /* 0x000fe20008000000 */
[----:B------:R-:W-:Y:S02]  /*fca0*/  LEA.HI.X.SX32 R7, R15, R2, 0x1, P6 ;  /* 0x000000020f077211 */ /* 0x000fe400030f0eff */
[----:B------:R-:W-:Y:S01]  /*fcb0*/  ISETP.LT.AND P3, PT, R14, UR7, !P0 ;  /* 0x000000070e007c0c */ /* 0x000fe2000c761270 */
[----:B------:R-:W-:Y:S01]  /*fcc0*/  VIADD R14, R0, 0x38 ;  /* 0x00000038000e7836 */ /* 0x000fe20000000000 */
[----:B-1----:R-:W-:Y:S01]  /*fcd0*/  IADD3 R12, P6, R16, R3, RZ ;  /* 0x00000003100c7210 */ /* 0x002fe20007fde0ff */
[----:B------:R1:W-:Y:S01]  /*fce0*/  @P2 STG.E.U8 desc[UR18][R6.64], R23 ;  /* 0x0000001706002986 */ /* 0x0003e2000c101112 */
[----:B------:R-:W-:-:S02]  /*fcf0*/  PRMT R21, R10, 0x7770, RZ ;  /* 0x000077700a157816 */ /* 0x000fc400000000ff */
[-C--:B------:R-:W-:Y:S01]  /*fd00*/  LEA.HI.X.SX32 R13, R16, R2.reuse, 0x1, P6 ;  /* 0x00000002100d7211 */ /* 0x080fe200030f0eff */
[----:B0-----:R-:W-:Y:S01]  /*fd10*/  VIADD R5, R0, 0x3a ;  /* 0x0000003a00057836 */ /* 0x001fe20000000000 */
[----:B------:R-:W-:Y:S01]  /*fd20*/  ISETP.LT.AND P2, PT, R14, UR7, !P0 ;  /* 0x000000070e007c0c */ /* 0x000fe2000c741270 */
[----:B------:R-:W-:Y:S01]  /*fd30*/  VIADD R16, R0, 0x39 ;  /* 0x0000003900107836 */ /* 0x000fe20000000000 */
[CC--:B------:R-:W-:Y:S01]  /*fd40*/  IADD3 R14, P6, R17.reuse, R3.reuse, RZ ;  /* 0x00000003110e7210 */ /* 0x0c0fe20007fde0ff */
[----:B------:R0:W-:Y:S01]  /*fd50*/  @P1 STG.E.U8 desc[UR18][R12.64], R21 ;  /* 0x000000150c001986 */ /* 0x0001e2000c101112 */
[----:B------:R-:W-:Y:S02]  /*fd60*/  PRMT R19, R10, 0x7771, RZ ;  /* 0x000077710a137816 */ /* 0x000fe400000000ff */
[CC--:B------:R-:W-:Y:S01]  /*fd70*/  LEA.HI.X.SX32 R15, R17.reuse, R2.reuse, 0x1, P6 ;  /* 0x00000002110f7211 */ /* 0x0c0fe200030f0eff */
[----:B------:R-:W-:Y:S01]  /*fd80*/  VIADD R17, R17, UR6 ;  /* 0x0000000611117c36 */ /* 0x000fe20008000000 */
[----:B------:R-:W-:Y:S01]  /*fd90*/  ISETP.LT.AND P1, PT, R16, UR7, !P0 ;  /* 0x0000000710007c0c */ /* 0x000fe2000c721270 */
[----:B------:R-:W-:Y:S01]  /*fda0*/  VIADD R16, R0, 0x3b ;  /* 0x0000003b00107836 */ /* 0x000fe20000000000 */
[----:B------:R-:W-:Y:S01]  /*fdb0*/  PRMT R25, R9, 0x7772, RZ ;  /* 0x0000777209197816 */ /* 0x000fe200000000ff */
[C---:B-1----:R-:W-:Y:S01]  /*fdc0*/  VIADD R7, R17.reuse, UR6 ;  /* 0x0000000611077c36 */ /* 0x042fe20008000000 */
[----:B------:R-:W-:Y:S01]  /*fdd0*/  IADD3 R4, P6, R17, R3, RZ ;  /* 0x0000000311047210 */ /* 0x000fe20007fde0ff */
[----:B------:R1:W-:Y:S01]  /*fde0*/  @P5 STG.E.U8 desc[UR18][R14.64], R19 ;  /* 0x000000130e005986 */ /* 0x0003e2000c101112 */
[----:B------:R-:W-:Y:S01]  /*fdf0*/  ISETP.LT.AND P5, PT, R5, UR7, !P0 ;  /* 0x0000000705007c0c */ /* 0x000fe2000c7a1270 */
[----:B0-----:R-:W-:Y:S01]  /*fe00*/  VIADD R13, R7, UR6 ;  /* 0x00000006070d7c36 */ /* 0x001fe20008000000 */
[----:B------:R-:W-:-:S02]  /*fe10*/  LEA.HI.X.SX32 R5, R17, R2, 0x1, P6 ;  /* 0x0000000211057211 */ /* 0x000fc400030f0eff */
[----:B------:R-:W-:Y:S02]  /*fe20*/  PRMT R21, R11, 0x7770, RZ ;  /* 0x000077700b157816 */ /* 0x000fe400000000ff */
[-C--:B------:R-:W-:Y:S02]  /*fe30*/  IADD3 R6, P6, R7, R3.reuse, RZ ;  /* 0x0000000307067210 */ /* 0x080fe40007fde0ff */
[----:B------:R-:W-:Y:S01]  /*fe40*/  PRMT R17, R11, 0x7771, RZ ;  /* 0x000077710b117816 */ /* 0x000fe200000000ff */
[----:B------:R0:W-:Y:S01]  /*fe50*/  @P4 STG.E.U8 desc[UR18][R4.64], R21 ;  /* 0x0000001504004986 */ /* 0x0001e2000c101112 */
[----:B------:R-:W-:Y:S01]  /*fe60*/  LEA.HI.X.SX32 R7, R7, R2, 0x1, P6 ;  /* 0x0000000207077211 */ /* 0x000fe200030f0eff */
[C---:B-1----:R-:W-:Y:S01]  /*fe70*/  VIADD R15, R13.reuse, UR6 ;  /* 0x000000060d0f7c36 */ /* 0x042fe20008000000 */
[----:B------:R-:W-:Y:S01]  /*fe80*/  ISETP.LT.AND P4, PT, R16, UR7, !P0 ;  /* 0x0000000710007c0c */ /* 0x000fe2000c781270 */
[----:B------:R-:W-:Y:S01]  /*fe90*/  VIADD R14, R0, 0x3c ;  /* 0x0000003c000e7836 */ /* 0x000fe20000000000 */
[----:B------:R-:W-:Y:S01]  /*fea0*/  IADD3 R12, P6, R13, R3, RZ ;  /* 0x000000030d0c7210 */ /* 0x000fe20007fde0ff */
[----:B------:R-:W-:Y:S01]  /*feb0*/  VIADD R16, R15, UR6 ;  /* 0x000000060f107c36 */ /* 0x000fe20008000000 */
[----:B------:R1:W-:Y:S01]  /*fec0*/  @P3 STG.E.U8 desc[UR18][R6.64], R17 ;  /* 0x0000001106003986 */ /* 0x0003e2000c101112 */
[----:B------:R-:W-:-:S02]  /*fed0*/  PRMT R19, R8, 0x7772, RZ ;  /* 0x0000777208137816 */ /* 0x000fc400000000ff */
[-C--:B------:R-:W-:Y:S02]  /*fee0*/  LEA.HI.X.SX32 R13, R13, R2.reuse, 0x1, P6 ;  /* 0x000000020d0d7211 */ /* 0x080fe400030f0eff */
[----:B------:R-:W-:Y:S01]  /*fef0*/  ISETP.LT.AND P3, PT, R14, UR7, !P0 ;  /* 0x000000070e007c0c */ /* 0x000fe2000c761270 */
[----:B0-----:R-:W-:Y:S01]  /*ff00*/  VIADD R4, R0, 0x3d ;  /* 0x0000003d00047836 */ /* 0x001fe20000000000 */
[CC--:B------:R-:W-:Y:S01]  /*ff10*/  IADD3 R14, P6, R15.reuse, R3.reuse, RZ ;  /* 0x000000030f0e7210 */ /* 0x0c0fe20007fde0ff */
[----:B------:R0:W-:Y:S01]  /*ff20*/  @P2 STG.E.U8 desc[UR18][R12.64], R19 ;  /* 0x000000130c002986 */ /* 0x0001e2000c101112 */
[----:B------:R-:W-:Y:S01]  /*ff30*/  PRMT R21, R8, 0x7773, RZ ;  /* 0x0000777308157816 */ /* 0x000fe200000000ff */
[----:B------:R-:W-:Y:S01]  /*ff40*/  VIADD R8, R0, 0x3e ;  /* 0x0000003e00087836 */ /* 0x000fe20000000000 */
[----:B------:R-:W-:Y:S01]  /*ff50*/  LEA.HI.X.SX32 R15, R15, R2, 0x1, P6 ;  /* 0x000000020f0f7211 */ /* 0x000fe200030f0eff */
[----:B-1----:R-:W-:Y:S01]  /*ff60*/  VIADD R7, R16, UR6 ;  /* 0x0000000610077c36 */ /* 0x002fe20008000000 */
[----:B------:R-:W-:Y:S01]  /*ff70*/  ISETP.LT.AND P2, PT, R4, UR7, !P0 ;  /* 0x0000000704007c0c */ /* 0x000fe2000c741270 */
[----:B------:R-:W-:Y:S01]  /*ff80*/  VIADD R0, R0, 0x3f ;  /* 0x0000003f00007836 */ /* 0x000fe20000000000 */
[-C--:B------:R-:W-:Y:S01]  /*ff90*/  IADD3 R4, P6, R16, R3.reuse, RZ ;  /* 0x0000000310047210 */ /* 0x080fe20007fde0ff */
[C---:B------:R-:W-:Y:S01]  /*ffa0*/  VIADD R17, R7.reuse, UR6 ;  /* 0x0000000607117c36 */ /* 0x040fe20008000000 */
[----:B------:R1:W-:Y:S01]  /*ffb0*/  @P1 STG.E.U8 desc[UR18][R14.64], R21 ;  /* 0x000000150e001986 */ /* 0x0003e2000c101112 */
[----:B------:R-:W-:-:S02]  /*ffc0*/  IADD3 R6, P1, R7, R3, RZ ;  /* 0x0000000307067210 */ /* 0x000fc40007f3e0ff */
[----:B------:R-:W-:Y:S01]  /*ffd0*/  VIADD R18, R17, UR6 ;  /* 0x0000000611127c36 */ /* 0x000fe20008000000 */
[-C--:B------:R-:W-:Y:S02]  /*ffe0*/  LEA.HI.X.SX32 R5, R16, R2.reuse, 0x1, P6 ;  /* 0x0000000210057211 */ /* 0x080fe400030f0eff */
[-C--:B------:R-:W-:Y:S01]  /*fff0*/  LEA.HI.X.SX32 R7, R7, R2.reuse, 0x1, P1 ;  /* 0x0000000207077211 */ /* 0x080fe200008f0eff */
[----:B0-----:R-:W-:Y:S01]  /*10000*/  VIADD R19, R18, UR6 ;  /* 0x0000000612137c36 */ /* 0x001fe20008000000 */
[-C--:B------:R-:W-:Y:S01]  /*10010*/  IADD3 R12, P6, R17, R3.reuse, RZ ;  /* 0x00000003110c7210 */ /* 0x080fe20007fde0ff */
[----:B------:R0:W-:Y:S01]  /*10020*/  @P5 STG.E.U8 desc[UR18][R4.64], R25 ;  /* 0x0000001904005986 */ /* 0x0001e2000c101112 */
[----:B------:R-:W-:Y:S01]  /*10030*/  PRMT R23, R9, 0x7773, RZ ;  /* 0x0000777309177816 */ /* 0x000fe200000000ff */
[C---:B------:R-:W-:Y:S01]  /*10040*/  VIADD R20, R19.reuse, UR6 ;  /* 0x0000000613147c36 */ /* 0x040fe20008000000 */
[----:B-1----:R-:W-:Y:S02]  /*10050*/  IADD3 R14, P1, R19, R3, RZ ;  /* 0x00000003130e7210 */ /* 0x002fe40007f3e0ff */
[-C--:B------:R-:W-:Y:S01]  /*10060*/  LEA.HI.X.SX32 R13, R17, R2.reuse, 0x1, P6 ;  /* 0x00000002110d7211 */ /* 0x080fe200030f0eff */
[----:B------:R0:W-:Y:S01]  /*10070*/  @P4 STG.E.U8 desc[UR18][R6.64], R23 ;  /* 0x0000001706004986 */ /* 0x0001e2000c101112 */
[----:B------:R-:W-:-:S02]  /*10080*/  LEA.HI.X.SX32 R15, R19, R2, 0x1, P1 ;  /* 0x00000002130f7211 */ /* 0x000fc400008f0eff */
[----:B------:R-:W-:Y:S02]  /*10090*/  ISETP.LT.AND P1, PT, R8, UR7, !P0 ;  /* 0x0000000708007c0c */ /* 0x000fe4000c721270 */
[-C--:B------:R-:W-:Y:S02]  /*100a0*/  IADD3 R16, P6, R18, R3.reuse, RZ ;  /* 0x0000000312107210 */ /* 0x080fe40007fde0ff */
[----:B------:R-:W-:Y:S02]  /*100b0*/  ISETP.LT.AND P0, PT, R0, UR7, !P0 ;  /* 0x0000000700007c0c */ /* 0x000fe4000c701270 */
[----:B------:R-:W-:Y:S02]  /*100c0*/  LEA.HI.X.SX32 R17, R18, R2, 0x1, P6 ;  /* 0x0000000212117211 */ /* 0x000fe400030f0eff */
[----:B------:R-:W-:Y:S02]  /*100d0*/  IADD3 R18, P6, R20, R3, RZ ;  /* 0x0000000314127210 */ /* 0x000fe40007fde0ff */
[----:B------:R-:W-:-:S02]  /*100e0*/  PRMT R21, R10, 0x7772, RZ ;  /* 0x000077720a157816 */ /* 0x000fc400000000ff */
[----:B------:R-:W-:Y:S02]  /*100f0*/  PRMT R9, R10, 0x7773, RZ ;  /* 0x000077730a097816 */ /* 0x000fe400000000ff */
[C---:B------:R-:W-:Y:S01]  /*10100*/  PRMT R3, R11.reuse, 0x7773, RZ ;  /* 0x000077730b037816 */ /* 0x040fe200000000ff */
[----:B------:R0:W-:Y:S01]  /*10110*/  @P3 STG.E.U8 desc[UR18][R12.64], R21 ;  /* 0x000000150c003986 */ /* 0x0001e2000c101112 */
[----:B------:R-:W-:Y:S02]  /*10120*/  PRMT R11, R11, 0x7772, RZ ;  /* 0x000077720b0b7816 */ /* 0x000fe400000000ff */
[----:B------:R-:W-:Y:S01]  /*10130*/  LEA.HI.X.SX32 R19, R20, R2, 0x1, P6 ;  /* 0x0000000214137211 */ /* 0x000fe200030f0eff */
[----:B------:R0:W-:Y:S04]  /*10140*/  @P2 STG.E.U8 desc[UR18][R16.64], R9 ;  /* 0x0000000910002986 */ /* 0x0001e8000c101112 */
[----:B------:R0:W-:Y:S01]  /*10150*/  @P1 STG.E.U8 desc[UR18][R14.64], R11 ;  /* 0x0000000b0e001986 */ /* 0x0001e2000c101112 */
[----:B------:R-:W-:Y:S05]  /*10160*/  @!P0 EXIT ;  /* 0x000000000000894d */ /* 0x000fea0003800000 */
[----:B------:R-:W-:Y:S01]  /*10170*/  STG.E.U8 desc[UR18][R18.64], R3 ;  /* 0x0000000312007986 */ /* 0x000fe2000c101112 */
[----:B------:R-:W-:Y:S05]  /*10180*/  EXIT ;  /* 0x000000000000794d */ /* 0x000fea0003800000 */
.L_x_3:
[----:B------:R-:W-:-:S00]  /*10190*/  BRA `(.L_x_3) ;  /* 0xfffffffc00fc7947 */ /* 0x000fc0000383ffff */
[----:B------:R-:W-:-:S00]  /*101a0*/  NOP ;  /* 0x0000000000007918 */ /* 0x000fc00000000000 */
        /* <DEDUP_REMOVED lines=13> */
.L_x_4:


//--------------------- .nv.shared.matmul_kernel  --------------------------
	.section	.nv.shared.matmul_kernel,"aw",@nobits
	.sectionflags	@""
	.align	16
	.zero		1024


//--------------------- .nv.shared.reserved.0     --------------------------
	.section	.nv.shared.reserved.0,"aw",@nobits
	.weak		__nv_reservedSMEM_offset_0_alias
	.size		__nv_reservedSMEM_offset_0_alias, 0, 0
	.other		__nv_reservedSMEM_offset_0_alias,@"STO_CUDA_RESERVED_SHARED STV_DEFAULT"
__nv_reservedSMEM_offset_0_alias:
	.zero		0


//--------------------- .nv.constant0.matmul_kernel --------------------------
	.section	.nv.constant0.matmul_kernel,"a",@progbits
	.sectionflags	@""
	.align	4
.nv.constant0.matmul_kernel:
	.zero		608


//--------------------- SYMBOLS --------------------------

	.type		.nv.reservedSmem.offset0,@object
	.size		.nv.reservedSmem.offset0,0x4
